	.target	sm_90a

	.elftype	@"ET_EXEC"


//--------------------- .note.nv.tkinfo           --------------------------
	.section	.note.nv.tkinfo,"",@"SHT_NOTE"
	.sectionflags	@"SHF_NOTE_NV_TKINFO"
	.tkinfo
        /*0018*/ 	.word	0x00000002
        /*0030*/ 	.string	""
        /*0030*/ 	.string	"ptxas"
        /*0030*/ 	.string	"Cuda compilation tools, release 13.0, V13.0.88"
        /*0030*/ 	.string	"Build cuda_13.0.r13.0/compiler.36424714_0"
        /*0030*/ 	.string	"-arch sm_90a -m 64 "



//--------------------- .note.nv.cuinfo           --------------------------
	.section	.note.nv.cuinfo,"",@"SHT_NOTE"
	.sectionflags	@"SHF_NOTE_NV_CUINFO"
        /*0018*/ 	.short	0x0002
        /*001a*/ 	.short	0x005a
        /*001c*/ 	.short	0x0082
	.zero		2


//--------------------- .nv.info                  --------------------------
	.section	.nv.info,"",@"SHT_CUDA_INFO"
	.align	4


	//----- nvinfo : EIATTR_REGCOUNT
	.align		4
        /*0000*/ 	.byte	0x04, 0x2f
        /*0002*/ 	.short	(.L_15 - .L_14)
	.align		4
.L_14:
        /*0004*/ 	.word	index@(_ZN7cutlass13device_kernelINS_4gemm6kernel13GemmUniversalIN4cute5tupleIJiiiiEEENS1_10collective13CollectiveMmaINS1_34MainloopSm90TmaGmmaWarpSpecializedILi9ENS5_IJNS4_1CILi1EEENSA_ILi2EEESB_EEENS1_32KernelTmaWarpSpecializedPingpongEEENS5_IJNSA_ILi64EEENSA_ILi128EEESG_EEENS_10bfloat16_tENS5_IJlSB_lEEESJ_SK_NS4_8TiledMMAINS4_8MMA_AtomIJNS4_4SM904GMMA28MMA_64x128x16_F32BF16BF16_SSILNSO_5MajorE0ELSQ_0ELNSO_7ScaleInE1ELSR_1EEEEEENS4_6LayoutINS5_IJSB_SB_SB_EEENS5_IJNSA_ILi0EEESW_SW_EEEEENS5_IJNS4_10UnderscoreESZ_SZ_EEEEENS4_23SM90_TMA_LOAD_MULTICASTENS4_14ComposedLayoutINS4_7SwizzleILi3ELi4ELi3EEENS4_18smem_ptr_flag_bitsILi16EEENSU_INS5_IJNSA_ILi8EEESG_EEENS5_IJSG_SB_EEEEEEEvNS4_8identityENS4_13SM90_TMA_LOADES1C_vS1D_EENS_8epilogue10collective6detail29Sm90TmaWarpSpecializedAdapterINS1H_15DefaultEpilogueISJ_SK_SK_NS1G_6thread17LinearCombinationISJ_Li1EffLNS1L_9ScaleType4KindE0ELNS_15FloatRoundStyleE2ESJ_EENS1_15EpilogueDefaultEEEEEvvEEEEvNT_6ParamsE)
        /*0008*/ 	.word	0x000000a8


	//----- nvinfo : EIATTR_FRAME_SIZE
	.align		4
.L_15:
        /*000c*/ 	.byte	0x04, 0x11
        /*000e*/ 	.short	(.L_17 - .L_16)
	.align		4
.L_16:
        /*0010*/ 	.word	index@(_ZN7cutlass13device_kernelINS_4gemm6kernel13GemmUniversalIN4cute5tupleIJiiiiEEENS1_10collective13CollectiveMmaINS1_34MainloopSm90TmaGmmaWarpSpecializedILi9ENS5_IJNS4_1CILi1EEENSA_ILi2EEESB_EEENS1_32KernelTmaWarpSpecializedPingpongEEENS5_IJNSA_ILi64EEENSA_ILi128EEESG_EEENS_10bfloat16_tENS5_IJlSB_lEEESJ_SK_NS4_8TiledMMAINS4_8MMA_AtomIJNS4_4SM904GMMA28MMA_64x128x16_F32BF16BF16_SSILNSO_5MajorE0ELSQ_0ELNSO_7ScaleInE1ELSR_1EEEEEENS4_6LayoutINS5_IJSB_SB_SB_EEENS5_IJNSA_ILi0EEESW_SW_EEEEENS5_IJNS4_10UnderscoreESZ_SZ_EEEEENS4_23SM90_TMA_LOAD_MULTICASTENS4_14ComposedLayoutINS4_7SwizzleILi3ELi4ELi3EEENS4_18smem_ptr_flag_bitsILi16EEENSU_INS5_IJNSA_ILi8EEESG_EEENS5_IJSG_SB_EEEEEEEvNS4_8identityENS4_13SM90_TMA_LOADES1C_vS1D_EENS_8epilogue10collective6detail29Sm90TmaWarpSpecializedAdapterINS1H_15DefaultEpilogueISJ_SK_SK_NS1G_6thread17LinearCombinationISJ_Li1EffLNS1L_9ScaleType4KindE0ELNS_15FloatRoundStyleE2ESJ_EENS1_15EpilogueDefaultEEEEEvvEEEEvNT_6ParamsE)
        /*0014*/ 	.word	0x00000008


	//----- nvinfo : EIATTR_MIN_STACK_SIZE
	.align		4
.L_17:
        /*0018*/ 	.byte	0x04, 0x12
        /*001a*/ 	.short	(.L_19 - .L_18)
	.align		4
.L_18:
        /*001c*/ 	.word	index@(_ZN7cutlass13device_kernelINS_4gemm6kernel13GemmUniversalIN4cute5tupleIJiiiiEEENS1_10collective13CollectiveMmaINS1_34MainloopSm90TmaGmmaWarpSpecializedILi9ENS5_IJNS4_1CILi1EEENSA_ILi2EEESB_EEENS1_32KernelTmaWarpSpecializedPingpongEEENS5_IJNSA_ILi64EEENSA_ILi128EEESG_EEENS_10bfloat16_tENS5_IJlSB_lEEESJ_SK_NS4_8TiledMMAINS4_8MMA_AtomIJNS4_4SM904GMMA28MMA_64x128x16_F32BF16BF16_SSILNSO_5MajorE0ELSQ_0ELNSO_7ScaleInE1ELSR_1EEEEEENS4_6LayoutINS5_IJSB_SB_SB_EEENS5_IJNSA_ILi0EEESW_SW_EEEEENS5_IJNS4_10UnderscoreESZ_SZ_EEEEENS4_23SM90_TMA_LOAD_MULTICASTENS4_14ComposedLayoutINS4_7SwizzleILi3ELi4ELi3EEENS4_18smem_ptr_flag_bitsILi16EEENSU_INS5_IJNSA_ILi8EEESG_EEENS5_IJSG_SB_EEEEEEEvNS4_8identityENS4_13SM90_TMA_LOADES1C_vS1D_EENS_8epilogue10collective6detail29Sm90TmaWarpSpecializedAdapterINS1H_15DefaultEpilogueISJ_SK_SK_NS1G_6thread17LinearCombinationISJ_Li1EffLNS1L_9ScaleType4KindE0ELNS_15FloatRoundStyleE2ESJ_EENS1_15EpilogueDefaultEEEEEvvEEEEvNT_6ParamsE)
        /*0020*/ 	.word	0x00000008
.L_19:


//--------------------- .nv.compat                --------------------------
	.section	.nv.compat,"",@"SHT_CUDA_COMPAT_INFO"
	.align	4
        /*0000*/ 	.byte	0x02, 0x09, 0x01, 0x00, 0x02, 0x02, 0x04, 0x00, 0x02, 0x05, 0x05, 0x00, 0x03, 0x07, 0x01, 0x01
        /*0010*/ 	.byte	0x02, 0x03, 0x01, 0x00, 0x02, 0x06, 0x01, 0x00, 0x04, 0x0b, 0x08, 0x00, 0x00, 0x00, 0x00, 0x00
        /*0020*/ 	.byte	0x00, 0x00, 0x00, 0x00


//--------------------- .nv.info._ZN7cutlass13device_kernelINS_4gemm6kernel13GemmUniversalIN4cute5tupleIJiiiiEEENS1_10collective13CollectiveMmaINS1_34MainloopSm90TmaGmmaWarpSpecializedILi9ENS5_IJNS4_1CILi1EEENSA_ILi2EEESB_EEENS1_32KernelTmaWarpSpecializedPingpongEEENS5_IJNSA_ILi64EEENSA_ILi128EEESG_EEENS_10bfloat16_tENS5_IJlSB_lEEESJ_SK_NS4_8TiledMMAINS4_8MMA_AtomIJNS4_4SM904GMMA28MMA_64x128x16_F32BF16BF16_SSILNSO_5MajorE0ELSQ_0ELNSO_7ScaleInE1ELSR_1EEEEEENS4_6LayoutINS5_IJSB_SB_SB_EEENS5_IJNSA_ILi0EEESW_SW_EEEEENS5_IJNS4_10UnderscoreESZ_SZ_EEEEENS4_23SM90_TMA_LOAD_MULTICASTENS4_14ComposedLayoutINS4_7SwizzleILi3ELi4ELi3EEENS4_18smem_ptr_flag_bitsILi16EEENSU_INS5_IJNSA_ILi8EEESG_EEENS5_IJSG_SB_EEEEEEEvNS4_8identityENS4_13SM90_TMA_LOADES1C_vS1D_EENS_8epilogue10collective6detail29Sm90TmaWarpSpecializedAdapterINS1H_15DefaultEpilogueISJ_SK_SK_NS1G_6thread17LinearCombinationISJ_Li1EffLNS1L_9ScaleType4KindE0ELNS_15FloatRoundStyleE2ESJ_EENS1_15EpilogueDefaultEEEEEvvEEEEvNT_6ParamsE --------------------------
	.section	.nv.info._ZN7cutlass13device_kernelINS_4gemm6kernel13GemmUniversalIN4cute5tupleIJiiiiEEENS1_10collective13CollectiveMmaINS1_34MainloopSm90TmaGmmaWarpSpecializedILi9ENS5_IJNS4_1CILi1EEENSA_ILi2EEESB_EEENS1_32KernelTmaWarpSpecializedPingpongEEENS5_IJNSA_ILi64EEENSA_ILi128EEESG_EEENS_10bfloat16_tENS5_IJlSB_lEEESJ_SK_NS4_8TiledMMAINS4_8MMA_AtomIJNS4_4SM904GMMA28MMA_64x128x16_F32BF16BF16_SSILNSO_5MajorE0ELSQ_0ELNSO_7ScaleInE1ELSR_1EEEEEENS4_6LayoutINS5_IJSB_SB_SB_EEENS5_IJNSA_ILi0EEESW_SW_EEEEENS5_IJNS4_10UnderscoreESZ_SZ_EEEEENS4_23SM90_TMA_LOAD_MULTICASTENS4_14ComposedLayoutINS4_7SwizzleILi3ELi4ELi3EEENS4_18smem_ptr_flag_bitsILi16EEENSU_INS5_IJNSA_ILi8EEESG_EEENS5_IJSG_SB_EEEEEEEvNS4_8identityENS4_13SM90_TMA_LOADES1C_vS1D_EENS_8epilogue10collective6detail29Sm90TmaWarpSpecializedAdapterINS1H_15DefaultEpilogueISJ_SK_SK_NS1G_6thread17LinearCombinationISJ_Li1EffLNS1L_9ScaleType4KindE0ELNS_15FloatRoundStyleE2ESJ_EENS1_15EpilogueDefaultEEEEEvvEEEEvNT_6ParamsE,"",@"SHT_CUDA_INFO"
	.sectionflags	@""
	.align	4


	//----- nvinfo : EIATTR_CUDA_API_VERSION
	.align		4
        /*0000*/ 	.byte	0x04, 0x37
        /*0002*/ 	.short	(.L_21 - .L_20)
.L_20:
        /*0004*/ 	.word	0x00000082


	//----- nvinfo : EIATTR_KPARAM_INFO
	.align		4
.L_21:
        /*0008*/ 	.byte	0x04, 0x17
        /*000a*/ 	.short	(.L_23 - .L_22)
.L_22:
        /*000c*/ 	.word	0x00000000
        /*0010*/ 	.short	0x0000
        /*0012*/ 	.short	0x0070
        /*0014*/ 	.byte	0x00, 0xf0, 0x01, 0x10


	//----- nvinfo : EIATTR_SPARSE_MMA_MASK
	.align		4
.L_23:
        /*0018*/ 	.byte	0x03, 0x50
        /*001a*/ 	.short	0x0000


	//----- nvinfo : EIATTR_MAXREG_COUNT
	.align		4
        /*001c*/ 	.byte	0x03, 0x1b
        /*001e*/ 	.short	0x00a8


	//----- nvinfo : EIATTR_NUM_BARRIERS
	.align		4
        /*0020*/ 	.byte	0x02, 0x4c
        /*0022*/ 	.byte	0x01
	.zero		1


	//----- nvinfo : EIATTR_EXTERNS
	.align		4
        /*0024*/ 	.byte	0x04, 0x0f
        /*0026*/ 	.short	(.L_25 - .L_24)


	//   ....[0]....
	.align		4
.L_24:
        /*0028*/ 	.word	index@(__assertfail)


	//----- nvinfo : EIATTR_ANNOTATIONS
	.align		4
.L_25:
        /*002c*/ 	.byte	0x04, 0x55
        /*002e*/ 	.short	(.L_27 - .L_26)


	//   ....[0]....
.L_26:
        /*0030*/ 	.word	0x00000001
        /*0034*/ 	.byte	0x10, 0x0e, 0x00, 0x00, 0x01, 0x00, 0x00, 0x00, 0xc0, 0x14, 0x00, 0x00, 0x01, 0x00, 0x00, 0x00
        /*0044*/ 	.byte	0xc0, 0x63, 0x00, 0x00, 0x01, 0x00, 0x00, 0x00, 0xf0, 0x6f, 0x00, 0x00


	//----- nvinfo : EIATTR_MERCURY_ISA_VERSION
	.align		4
.L_27:
        /*0050*/ 	.byte	0x03, 0x5f
        /*0052*/ 	.short	0x0101


	//----- nvinfo : EIATTR_INT_WARP_WIDE_INSTR_OFFSETS
	.align		4
        /*0054*/ 	.byte	0x04, 0x31
        /*0056*/ 	.short	(.L_29 - .L_28)


	//   ....[0]....
.L_28:
        /*0058*/ 	.word	0x000005d0


	//   ....[1]....
        /*005c*/ 	.word	0x00000610


	//   ....[2]....
        /*0060*/ 	.word	0x00000740


	//   ....[3]....
        /*0064*/ 	.word	0x00000750


	//   ....[4]....
        /*0068*/ 	.word	0x00000760


	//   ....[5]....
        /*006c*/ 	.word	0x00000770


	//   ....[6]....
        /*0070*/ 	.word	0x00000830


	//   ....[7]....
        /*0074*/ 	.word	0x00000870


	//   ....[8]....
        /*0078*/ 	.word	0x00002180


	//----- nvinfo : EIATTR_COOP_GROUP_MASK_REGIDS
	.align		4
.L_29:
        /*007c*/ 	.byte	0x04, 0x29
        /*007e*/ 	.short	(.L_31 - .L_30)


	//   ....[0]....
.L_30:
        /*0080*/ 	.word	0xffffffff


	//   ....[1]....
        /*0084*/ 	.word	0xffffffff


	//   ....[2]....
        /*0088*/ 	.word	0xffffffff


	//   ....[3]....
        /*008c*/ 	.word	0xffffffff


	//   ....[4]....
        /*0090*/ 	.word	0xffffffff


	//   ....[5]....
        /*0094*/ 	.word	0xffffffff


	//   ....[6]....
        /*0098*/ 	.word	0xffffffff


	//----- nvinfo : EIATTR_COOP_GROUP_INSTR_OFFSETS
	.align		4
.L_31:
        /*009c*/ 	.byte	0x04, 0x28
        /*009e*/ 	.short	(.L_33 - .L_32)


	//   ....[0]....
.L_32:
        /*00a0*/ 	.word	0x00000070


	//   ....[1]....
        /*00a4*/ 	.word	0x00000080


	//   ....[2]....
        /*00a8*/ 	.word	0x00000140


	//   ....[3]....
        /*00ac*/ 	.word	0x000003b0


	//   ....[4]....
        /*00b0*/ 	.word	0x000003f0


	//   ....[5]....
        /*00b4*/ 	.word	0x00000480


	//   ....[6]....
        /*00b8*/ 	.word	0x000009c0


	//----- nvinfo : EIATTR_REG_RECONFIG
	.align		4
.L_33:
        /*00bc*/ 	.byte	0x01, 0x54
	.zero		2


	//----- nvinfo : EIATTR_SYSCALL_OFFSETS
	.align		4
        /*00c0*/ 	.byte	0x04, 0x46
        /*00c2*/ 	.short	(.L_35 - .L_34)


	//   ....[0]....
.L_34:
        /*00c4*/ 	.word	0x00001930


	//----- nvinfo : EIATTR_MBARRIER_INSTR_OFFSETS
	.align		4
.L_35:
        /*00c8*/ 	.byte	0x04, 0x39
        /*00ca*/ 	.short	(.L_37 - .L_36)


	//   ....[0]....
.L_36:
        /*00cc*/ 	.word	0x00000270
        /*00d0*/ 	.word	0x000000ff
        /*00d4*/ 	.word	0x00000000
        /*00d8*/ 	.short	0x0100
        /*00da*/ 	.byte	0x08
	.zero		1


	//   ....[1]....
        /*00dc*/ 	.word	0x00000280
        /*00e0*/ 	.word	0x000000ff
        /*00e4*/ 	.word	0x00000048
        /*00e8*/ 	.short	0x0100
        /*00ea*/ 	.byte	0x08
	.zero		1


	//   ....[2]....
        /*00ec*/ 	.word	0x00000290
        /*00f0*/ 	.word	0x000000ff
        /*00f4*/ 	.word	0x00000008
        /*00f8*/ 	.short	0x0100
        /*00fa*/ 	.byte	0x08
	.zero		1


	//   ....[3]....
        /*00fc*/ 	.word	0x000002a0
        /*0100*/ 	.word	0x000000ff
        /*0104*/ 	.word	0x00000050
        /*0108*/ 	.short	0x0100
        /*010a*/ 	.byte	0x08
	.zero		1


	//   ....[4]....
        /*010c*/ 	.word	0x000002b0
        /*0110*/ 	.word	0x000000ff
        /*0114*/ 	.word	0x00000010
        /*0118*/ 	.short	0x0100
        /*011a*/ 	.byte	0x08
	.zero		1


	//   ....[5]....
        /*011c*/ 	.word	0x000002c0
        /*0120*/ 	.word	0x000000ff
        /*0124*/ 	.word	0x00000058
        /*0128*/ 	.short	0x0100
        /*012a*/ 	.byte	0x08
	.zero		1


	//   ....[6]....
        /*012c*/ 	.word	0x000002d0
        /*0130*/ 	.word	0x000000ff
        /*0134*/ 	.word	0x00000018
        /*0138*/ 	.short	0x0100
        /*013a*/ 	.byte	0x08
	.zero		1


	//   ....[7]....
        /*013c*/ 	.word	0x000002e0
        /*0140*/ 	.word	0x000000ff
        /*0144*/ 	.word	0x00000060
        /*0148*/ 	.short	0x0100
        /*014a*/ 	.byte	0x08
	.zero		1


	//   ....[8]....
        /*014c*/ 	.word	0x000002f0
        /*0150*/ 	.word	0x000000ff
        /*0154*/ 	.word	0x00000020
        /*0158*/ 	.short	0x0100
        /*015a*/ 	.byte	0x08
	.zero		1


	//   ....[9]....
        /*015c*/ 	.word	0x00000300
        /*0160*/ 	.word	0x000000ff
        /*0164*/ 	.word	0x00000068
        /*0168*/ 	.short	0x0100
        /*016a*/ 	.byte	0x08
	.zero		1


	//   ....[10]....
        /*016c*/ 	.word	0x00000310
        /*0170*/ 	.word	0x000000ff
        /*0174*/ 	.word	0x00000028
        /*0178*/ 	.short	0x0100
        /*017a*/ 	.byte	0x08
	.zero		1


	//   ....[11]....
        /*017c*/ 	.word	0x00000320
        /*0180*/ 	.word	0x000000ff
        /*0184*/ 	.word	0x00000070
        /*0188*/ 	.short	0x0100
        /*018a*/ 	.byte	0x08
	.zero		1


	//   ....[12]....
        /*018c*/ 	.word	0x00000330
        /*0190*/ 	.word	0x000000ff
        /*0194*/ 	.word	0x00000030
        /*0198*/ 	.short	0x0100
        /*019a*/ 	.byte	0x08
	.zero		1


	//   ....[13]....
        /*019c*/ 	.word	0x00000340
        /*01a0*/ 	.word	0x000000ff
        /*01a4*/ 	.word	0x00000078
        /*01a8*/ 	.short	0x0100
        /*01aa*/ 	.byte	0x08
	.zero		1


	//   ....[14]....
        /*01ac*/ 	.word	0x00000350
        /*01b0*/ 	.word	0x000000ff
        /*01b4*/ 	.word	0x00000038
        /*01b8*/ 	.short	0x0100
        /*01ba*/ 	.byte	0x08
	.zero		1


	//   ....[15]....
        /*01bc*/ 	.word	0x00000360
        /*01c0*/ 	.word	0x000000ff
        /*01c4*/ 	.word	0x00000080
        /*01c8*/ 	.short	0x0100
        /*01ca*/ 	.byte	0x08
	.zero		1


	//   ....[16]....
        /*01cc*/ 	.word	0x00000370
        /*01d0*/ 	.word	0x000000ff
        /*01d4*/ 	.word	0x00000040
        /*01d8*/ 	.short	0x0100
        /*01da*/ 	.byte	0x08
	.zero		1


	//   ....[17]....
        /*01dc*/ 	.word	0x00000380
        /*01e0*/ 	.word	0x000000ff
        /*01e4*/ 	.word	0x00000088
        /*01e8*/ 	.short	0x0100
        /*01ea*/ 	.byte	0x08
	.zero		1


	//   ....[18]....
        /*01ec*/ 	.word	0x000008a0
        /*01f0*/ 	.word	0x000000ff
        /*01f4*/ 	.word	0x000000c0
        /*01f8*/ 	.short	0x0100
        /*01fa*/ 	.byte	0x08
	.zero		1


	//   ....[19]....
        /*01fc*/ 	.word	0x00000920
        /*0200*/ 	.word	0x000000ff
        /*0204*/ 	.word	0x000000c8
        /*0208*/ 	.short	0x0100
        /*020a*/ 	.byte	0x08
	.zero		1


	//   ....[20]....
        /*020c*/ 	.word	0x00000940
        /*0210*/ 	.word	0x000000ff
        /*0214*/ 	.word	0x000000a0
        /*0218*/ 	.short	0x0100
        /*021a*/ 	.byte	0x09
	.zero		1


	//   ....[21]....
        /*021c*/ 	.word	0x00000950
        /*0220*/ 	.word	0x000000ff
        /*0224*/ 	.word	0x000000a8
        /*0228*/ 	.short	0x0100
        /*022a*/ 	.byte	0x09
	.zero		1


	//   ....[22]....
        /*022c*/ 	.word	0x00000960
        /*0230*/ 	.word	0x000000ff
        /*0234*/ 	.word	0x000000b0
        /*0238*/ 	.short	0x0100
        /*023a*/ 	.byte	0x09
	.zero		1


	//   ....[23]....
        /*023c*/ 	.word	0x00000970
        /*0240*/ 	.word	0x000000ff
        /*0244*/ 	.word	0x000000b8
        /*0248*/ 	.short	0x0100
        /*024a*/ 	.byte	0x09
	.zero		1


	//   ....[24]....
        /*024c*/ 	.word	0x000017f0
        /*0250*/ 	.word	0x000000ff
        /*0254*/ 	.word	0xfffffff8
        /*0258*/ 	.short	0x010a
        /*025a*/ 	.byte	0x2b
	.zero		1


	//   ....[25]....
        /*025c*/ 	.word	0x000019b0
        /*0260*/ 	.word	0x00000003
        /*0264*/ 	.word	0x00000000
        /*0268*/ 	.short	0x010a
        /*026a*/ 	.byte	0x3f
	.zero		1


	//   ....[26]....
        /*026c*/ 	.word	0x00001a10
        /*0270*/ 	.word	0x00000003
        /*0274*/ 	.word	0x00000000
        /*0278*/ 	.short	0x010a
        /*027a*/ 	.byte	0x3f
	.zero		1


	//   ....[27]....
        /*027c*/ 	.word	0x00001d70
        /*0280*/ 	.word	0x000000ff
        /*0284*/ 	.word	0x00000000
        /*0288*/ 	.short	0x010a
        /*028a*/ 	.byte	0x04
	.zero		1


	//   ....[28]....
        /*028c*/ 	.word	0x00001db0
        /*0290*/ 	.word	0x000000ff
        /*0294*/ 	.word	0x00000000
        /*0298*/ 	.short	0x010a
        /*029a*/ 	.byte	0x04
	.zero		1


	//   ....[29]....
        /*029c*/ 	.word	0x00002010
        /*02a0*/ 	.word	0x00000005
        /*02a4*/ 	.word	0x00000000
        /*02a8*/ 	.short	0x0101
        /*02aa*/ 	.byte	0x3f
	.zero		1


	//   ....[30]....
        /*02ac*/ 	.word	0x00002120
        /*02b0*/ 	.word	0x00000003
        /*02b4*/ 	.word	0x00000000
        /*02b8*/ 	.short	0x0101
        /*02ba*/ 	.byte	0x2e
	.zero		1


	//   ....[31]....
        /*02bc*/ 	.word	0x00002220
        /*02c0*/ 	.word	0x00000003
        /*02c4*/ 	.word	0x00000000
        /*02c8*/ 	.short	0x0101
        /*02ca*/ 	.byte	0x3f
	.zero		1


	//   ....[32]....
        /*02cc*/ 	.word	0x000022a0
        /*02d0*/ 	.word	0x000000ff
        /*02d4*/ 	.word	0x00000008
        /*02d8*/ 	.short	0x010a
        /*02da*/ 	.byte	0x2b
	.zero		1


	//   ....[33]....
        /*02dc*/ 	.word	0x00006400
        /*02e0*/ 	.word	0x00000000
        /*02e4*/ 	.word	0x00000000
        /*02e8*/ 	.short	0x0101
        /*02ea*/ 	.byte	0x2e
	.zero		1


	//   ....[34]....
        /*02ec*/ 	.word	0x00006d30
        /*02f0*/ 	.word	0x0000000e
        /*02f4*/ 	.word	0x00000048
        /*02f8*/ 	.short	0x010a
        /*02fa*/ 	.byte	0x3f
	.zero		1


	//   ....[35]....
        /*02fc*/ 	.word	0x00007120
        /*0300*/ 	.word	0x00000006
        /*0304*/ 	.word	0x000000c8
        /*0308*/ 	.short	0x0101
        /*030a*/ 	.byte	0x3f
	.zero		1


	//   ....[36]....
        /*030c*/ 	.word	0x00007840
        /*0310*/ 	.word	0x00000007
        /*0314*/ 	.word	0x00000000
        /*0318*/ 	.short	0x010a
        /*031a*/ 	.byte	0x3f
	.zero		1


	//   ....[37]....
        /*031c*/ 	.word	0x000078c0
        /*0320*/ 	.word	0x00000006
        /*0324*/ 	.word	0x00000000
        /*0328*/ 	.short	0x010a
        /*032a*/ 	.byte	0x3f
	.zero		1


	//   ....[38]....
        /*032c*/ 	.word	0x00007950
        /*0330*/ 	.word	0x00000007
        /*0334*/ 	.word	0x00000000
        /*0338*/ 	.short	0x010a
        /*033a*/ 	.byte	0x3f
	.zero		1


	//   ....[39]....
        /*033c*/ 	.word	0x000079e0
        /*0340*/ 	.word	0x00000006
        /*0344*/ 	.word	0x00000000
        /*0348*/ 	.short	0x010a
        /*034a*/ 	.byte	0x3f
	.zero		1


	//   ....[40]....
        /*034c*/ 	.word	0x00007a70
        /*0350*/ 	.word	0x00000007
        /*0354*/ 	.word	0x00000000
        /*0358*/ 	.short	0x010a
        /*035a*/ 	.byte	0x3f
	.zero		1


	//   ....[41]....
        /*035c*/ 	.word	0x00007b00
        /*0360*/ 	.word	0x00000006
        /*0364*/ 	.word	0x00000000
        /*0368*/ 	.short	0x010a
        /*036a*/ 	.byte	0x3f
	.zero		1


	//   ....[42]....
        /*036c*/ 	.word	0x00007b90
        /*0370*/ 	.word	0x00000007
        /*0374*/ 	.word	0x00000000
        /*0378*/ 	.short	0x010a
        /*037a*/ 	.byte	0x3f
	.zero		1


	//   ....[43]....
        /*037c*/ 	.word	0x00007c20
        /*0380*/ 	.word	0x00000006
        /*0384*/ 	.word	0x00000000
        /*0388*/ 	.short	0x010a
        /*038a*/ 	.byte	0x3f
	.zero		1


	//   ....[44]....
        /*038c*/ 	.word	0x00007cb0
        /*0390*/ 	.word	0x00000005
        /*0394*/ 	.word	0x00000000
        /*0398*/ 	.short	0x010a
        /*039a*/ 	.byte	0x3f
	.zero		1


	//   ....[45]....
        /*039c*/ 	.word	0x00007d20
        /*03a0*/ 	.word	0x00000003
        /*03a4*/ 	.word	0xfffffff8
        /*03a8*/ 	.short	0x010a
        /*03aa*/ 	.byte	0x3f
	.zero		1


	//   ....[46]....
        /*03ac*/ 	.word	0x00007d70
        /*03b0*/ 	.word	0x00000003
        /*03b4*/ 	.word	0x00000000
        /*03b8*/ 	.short	0x010a
        /*03ba*/ 	.byte	0x3f
	.zero		1


	//   ....[47]....
        /*03bc*/ 	.word	0x00007dd0
        /*03c0*/ 	.word	0x00000005
        /*03c4*/ 	.word	0x00000000
        /*03c8*/ 	.short	0x010a
        /*03ca*/ 	.byte	0x3f
	.zero		1


	//   ....[48]....
        /*03cc*/ 	.word	0x00007e30
        /*03d0*/ 	.word	0x00000003
        /*03d4*/ 	.word	0x00000008
        /*03d8*/ 	.short	0x010a
        /*03da*/ 	.byte	0x3f
	.zero		1


	//   ....[49]....
        /*03dc*/ 	.word	0x00007f00
        /*03e0*/ 	.word	0x0000000e
        /*03e4*/ 	.word	0x00000048
        /*03e8*/ 	.short	0x010a
        /*03ea*/ 	.byte	0x3f
	.zero		1


	//   ....[50]....
        /*03ec*/ 	.word	0x00007fd0
        /*03f0*/ 	.word	0x00000007
        /*03f4*/ 	.word	0x00000000
        /*03f8*/ 	.short	0x010a
        /*03fa*/ 	.byte	0x3f
	.zero		1


	//   ....[51]....
        /*03fc*/ 	.word	0x00008020
        /*0400*/ 	.word	0x00000006
        /*0404*/ 	.word	0x00000000
        /*0408*/ 	.short	0x010a
        /*040a*/ 	.byte	0x3f
	.zero		1


	//   ....[52]....
        /*040c*/ 	.word	0x00008070
        /*0410*/ 	.word	0x00000007
        /*0414*/ 	.word	0x00000000
        /*0418*/ 	.short	0x010a
        /*041a*/ 	.byte	0x3f
	.zero		1


	//   ....[53]....
        /*041c*/ 	.word	0x000080c0
        /*0420*/ 	.word	0x00000006
        /*0424*/ 	.word	0x00000000
        /*0428*/ 	.short	0x010a
        /*042a*/ 	.byte	0x3f
	.zero		1


	//   ....[54]....
        /*042c*/ 	.word	0x00008110
        /*0430*/ 	.word	0x00000007
        /*0434*/ 	.word	0x00000000
        /*0438*/ 	.short	0x010a
        /*043a*/ 	.byte	0x3f
	.zero		1


	//   ....[55]....
        /*043c*/ 	.word	0x00008160
        /*0440*/ 	.word	0x00000006
        /*0444*/ 	.word	0x00000000
        /*0448*/ 	.short	0x010a
        /*044a*/ 	.byte	0x3f
	.zero		1


	//   ....[56]....
        /*044c*/ 	.word	0x000081b0
        /*0450*/ 	.word	0x00000007
        /*0454*/ 	.word	0x00000000
        /*0458*/ 	.short	0x010a
        /*045a*/ 	.byte	0x3f
	.zero		1


	//   ....[57]....
        /*045c*/ 	.word	0x00008200
        /*0460*/ 	.word	0x00000006
        /*0464*/ 	.word	0x00000000
        /*0468*/ 	.short	0x010a
        /*046a*/ 	.byte	0x3f
	.zero		1


	//----- nvinfo : EIATTR_NUM_MBARRIERS
	.align		4
.L_37:
        /*046c*/ 	.byte	0x03, 0x38
        /*046e*/ 	.short	0x0018


	//----- nvinfo : EIATTR_EXIT_INSTR_OFFSETS
	.align		4
        /*0470*/ 	.byte	0x04, 0x1c
        /*0472*/ 	.short	(.L_39 - .L_38)


	//   ....[0]....
.L_38:
        /*0474*/ 	.word	0x00001450


	//   ....[1]....
        /*0478*/ 	.word	0x000014b0


	//   ....[2]....
        /*047c*/ 	.word	0x00006a20


	//   ....[3]....
        /*0480*/ 	.word	0x00006a50


	//   ....[4]....
        /*0484*/ 	.word	0x00007d00


	//----- nvinfo : EIATTR_MAX_THREADS
	.align		4
.L_39:
        /*0488*/ 	.byte	0x04, 0x05
        /*048a*/ 	.short	(.L_41 - .L_40)
.L_40:
        /*048c*/ 	.word	0x00000180
        /*0490*/ 	.word	0x00000001
        /*0494*/ 	.word	0x00000001


	//----- nvinfo : EIATTR_CRS_STACK_SIZE
	.align		4
.L_41:
        /*0498*/ 	.byte	0x04, 0x1e
        /*049a*/ 	.short	(.L_43 - .L_42)
.L_42:
        /*049c*/ 	.word	0x00000000


	//----- nvinfo : EIATTR_CBANK_PARAM_SIZE
	.align		4
.L_43:
        /*04a0*/ 	.byte	0x03, 0x19
        /*04a2*/ 	.short	0x0470


	//----- nvinfo : EIATTR_PARAM_CBANK
	.align		4
        /*04a4*/ 	.byte	0x04, 0x0a
        /*04a6*/ 	.short	(.L_45 - .L_44)
	.align		4
.L_44:
        /*04a8*/ 	.word	index@(.nv.constant0._ZN7cutlass13device_kernelINS_4gemm6kernel13GemmUniversalIN4cute5tupleIJiiiiEEENS1_10collective13CollectiveMmaINS1_34MainloopSm90TmaGmmaWarpSpecializedILi9ENS5_IJNS4_1CILi1EEENSA_ILi2EEESB_EEENS1_32KernelTmaWarpSpecializedPingpongEEENS5_IJNSA_ILi64EEENSA_ILi128EEESG_EEENS_10bfloat16_tENS5_IJlSB_lEEESJ_SK_NS4_8TiledMMAINS4_8MMA_AtomIJNS4_4SM904GMMA28MMA_64x128x16_F32BF16BF16_SSILNSO_5MajorE0ELSQ_0ELNSO_7ScaleInE1ELSR_1EEEEEENS4_6LayoutINS5_IJSB_SB_SB_EEENS5_IJNSA_ILi0EEESW_SW_EEEEENS5_IJNS4_10UnderscoreESZ_SZ_EEEEENS4_23SM90_TMA_LOAD_MULTICASTENS4_14ComposedLayoutINS4_7SwizzleILi3ELi4ELi3EEENS4_18smem_ptr_flag_bitsILi16EEENSU_INS5_IJNSA_ILi8EEESG_EEENS5_IJSG_SB_EEEEEEEvNS4_8identityENS4_13SM90_TMA_LOADES1C_vS1D_EENS_8epilogue10collective6detail29Sm90TmaWarpSpecializedAdapterINS1H_15DefaultEpilogueISJ_SK_SK_NS1G_6thread17LinearCombinationISJ_Li1EffLNS1L_9ScaleType4KindE0ELNS_15FloatRoundStyleE2ESJ_EENS1_15EpilogueDefaultEEEEEvvEEEEvNT_6ParamsE)
        /*04ac*/ 	.short	0x0210
        /*04ae*/ 	.short	0x0470


	//----- nvinfo : EIATTR_SW_WAR
	.align		4
.L_45:
        /*04b0*/ 	.byte	0x04, 0x36
        /*04b2*/ 	.short	(.L_47 - .L_46)
.L_46:
        /*04b4*/ 	.word	0x00000008
.L_47:


//--------------------- .nv.callgraph             --------------------------
	.section	.nv.callgraph,"",@"SHT_CUDA_CALLGRAPH"
	.align	4
	.sectionentsize	8
	.align		4
        /*0000*/ 	.word	0x00000000
	.align		4
        /*0004*/ 	.word	0xffffffff
	.align		4
        /*0008*/ 	.word	index@(_ZN7cutlass13device_kernelINS_4gemm6kernel13GemmUniversalIN4cute5tupleIJiiiiEEENS1_10collective13CollectiveMmaINS1_34MainloopSm90TmaGmmaWarpSpecializedILi9ENS5_IJNS4_1CILi1EEENSA_ILi2EEESB_EEENS1_32KernelTmaWarpSpecializedPingpongEEENS5_IJNSA_ILi64EEENSA_ILi128EEESG_EEENS_10bfloat16_tENS5_IJlSB_lEEESJ_SK_NS4_8TiledMMAINS4_8MMA_AtomIJNS4_4SM904GMMA28MMA_64x128x16_F32BF16BF16_SSILNSO_5MajorE0ELSQ_0ELNSO_7ScaleInE1ELSR_1EEEEEENS4_6LayoutINS5_IJSB_SB_SB_EEENS5_IJNSA_ILi0EEESW_SW_EEEEENS5_IJNS4_10UnderscoreESZ_SZ_EEEEENS4_23SM90_TMA_LOAD_MULTICASTENS4_14ComposedLayoutINS4_7SwizzleILi3ELi4ELi3EEENS4_18smem_ptr_flag_bitsILi16EEENSU_INS5_IJNSA_ILi8EEESG_EEENS5_IJSG_SB_EEEEEEEvNS4_8identityENS4_13SM90_TMA_LOADES1C_vS1D_EENS_8epilogue10collective6detail29Sm90TmaWarpSpecializedAdapterINS1H_15DefaultEpilogueISJ_SK_SK_NS1G_6thread17LinearCombinationISJ_Li1EffLNS1L_9ScaleType4KindE0ELNS_15FloatRoundStyleE2ESJ_EENS1_15EpilogueDefaultEEEEEvvEEEEvNT_6ParamsE)
	.align		4
        /*000c*/ 	.word	index@(__assertfail)
	.align		4
        /*0010*/ 	.word	0x00000000
	.align		4
        /*0014*/ 	.word	0xfffffffe
	.align		4
        /*0018*/ 	.word	0x00000000
	.align		4
        /*001c*/ 	.word	0xfffffffd
	.align		4
        /*0020*/ 	.word	0x00000000
	.align		4
        /*0024*/ 	.word	0xfffffffc


//--------------------- .nv.constant4             --------------------------
	.section	.nv.constant4,"a",@progbits
	.align	8
	.align		8
.nv.constant4:
        /*0000*/ 	.dword	__assertfail
	.align		8
        /*0008*/ 	.dword	__unnamed_1
	.align		8
        /*0010*/ 	.dword	_ZN39_INTERNAL_ea84ff70_4_k_cu_70353e18_26734cuda3std3__45__cpo5beginE
	.align		8
        /*0018*/ 	.dword	_ZN39_INTERNAL_ea84ff70_4_k_cu_70353e18_26734cuda3std3__45__cpo3endE
	.align		8
        /*0020*/ 	.dword	_ZN39_INTERNAL_ea84ff70_4_k_cu_70353e18_26734cuda3std3__45__cpo6cbeginE
	.align		8
        /*0028*/ 	.dword	_ZN39_INTERNAL_ea84ff70_4_k_cu_70353e18_26734cuda3std3__45__cpo4cendE
	.align		8
        /*0030*/ 	.dword	_ZN39_INTERNAL_ea84ff70_4_k_cu_70353e18_26734cuda3std3__441_GLOBAL__N__ea84ff70_4_k_cu_70353e18_26736ignoreE
	.align		8
        /*0038*/ 	.dword	_ZN39_INTERNAL_ea84ff70_4_k_cu_70353e18_26734cuda3std3__419piecewise_constructE
	.align		8
        /*0040*/ 	.dword	_ZN39_INTERNAL_ea84ff70_4_k_cu_70353e18_26734cuda3std3__48in_placeE
	.align		8
        /*0048*/ 	.dword	_ZN39_INTERNAL_ea84ff70_4_k_cu_70353e18_26734cuda3std6ranges3__45__cpo4swapE
	.align		8
        /*0050*/ 	.dword	_ZN39_INTERNAL_ea84ff70_4_k_cu_70353e18_26734cuda3std6ranges3__45__cpo9iter_moveE
	.align		8
        /*0058*/ 	.dword	_ZN39_INTERNAL_ea84ff70_4_k_cu_70353e18_26734cute7productE
	.align		8
        /*0060*/ 	.dword	_ZN39_INTERNAL_ea84ff70_4_k_cu_70353e18_26734cute1_E
	.align		8
        /*0068*/ 	.dword	$str$22
	.align		8
        /*0070*/ 	.dword	$str$23


//--------------------- .text._ZN7cutlass13device_kernelINS_4gemm6kernel13GemmUniversalIN4cute5tupleIJiiiiEEENS1_10collective13CollectiveMmaINS1_34MainloopSm90TmaGmmaWarpSpecializedILi9ENS5_IJNS4_1CILi1EEENSA_ILi2EEESB_EEENS1_32KernelTmaWarpSpecializedPingpongEEENS5_IJNSA_ILi64EEENSA_ILi128EEESG_EEENS_10bfloat16_tENS5_IJlSB_lEEESJ_SK_NS4_8TiledMMAINS4_8MMA_AtomIJNS4_4SM904GMMA28MMA_64x128x16_F32BF16BF16_SSILNSO_5MajorE0ELSQ_0ELNSO_7ScaleInE1ELSR_1EEEEEENS4_6LayoutINS5_IJSB_SB_SB_EEENS5_IJNSA_ILi0EEESW_SW_EEEEENS5_IJNS4_10UnderscoreESZ_SZ_EEEEENS4_23SM90_TMA_LOAD_MULTICASTENS4_14ComposedLayoutINS4_7SwizzleILi3ELi4ELi3EEENS4_18smem_ptr_flag_bitsILi16EEENSU_INS5_IJNSA_ILi8EEESG_EEENS5_IJSG_SB_EEEEEEEvNS4_8identityENS4_13SM90_TMA_LOADES1C_vS1D_EENS_8epilogue10collective6detail29Sm90TmaWarpSpecializedAdapterINS1H_15DefaultEpilogueISJ_SK_SK_NS1G_6thread17LinearCombinationISJ_Li1EffLNS1L_9ScaleType4KindE0ELNS_15FloatRoundStyleE2ESJ_EENS1_15EpilogueDefaultEEEEEvvEEEEvNT_6ParamsE --------------------------
	.section	.text._ZN7cutlass13device_kernelINS_4gemm6kernel13GemmUniversalIN4cute5tupleIJiiiiEEENS1_10collective13CollectiveMmaINS1_34MainloopSm90TmaGmmaWarpSpecializedILi9ENS5_IJNS4_1CILi1EEENSA_ILi2EEESB_EEENS1_32KernelTmaWarpSpecializedPingpongEEENS5_IJNSA_ILi64EEENSA_ILi128EEESG_EEENS_10bfloat16_tENS5_IJlSB_lEEESJ_SK_NS4_8TiledMMAINS4_8MMA_AtomIJNS4_4SM904GMMA28MMA_64x128x16_F32BF16BF16_SSILNSO_5MajorE0ELSQ_0ELNSO_7ScaleInE1ELSR_1EEEEEENS4_6LayoutINS5_IJSB_SB_SB_EEENS5_IJNSA_ILi0EEESW_SW_EEEEENS5_IJNS4_10UnderscoreESZ_SZ_EEEEENS4_23SM90_TMA_LOAD_MULTICASTENS4_14ComposedLayoutINS4_7SwizzleILi3ELi4ELi3EEENS4_18smem_ptr_flag_bitsILi16EEENSU_INS5_IJNSA_ILi8EEESG_EEENS5_IJSG_SB_EEEEEEEvNS4_8identityENS4_13SM90_TMA_LOADES1C_vS1D_EENS_8epilogue10collective6detail29Sm90TmaWarpSpecializedAdapterINS1H_15DefaultEpilogueISJ_SK_SK_NS1G_6thread17LinearCombinationISJ_Li1EffLNS1L_9ScaleType4KindE0ELNS_15FloatRoundStyleE2ESJ_EENS1_15EpilogueDefaultEEEEEvvEEEEvNT_6ParamsE,"ax",@progbits
	.align	128
.text._ZN7cutlass13device_kernelINS_4gemm6kernel13GemmUniversalIN4cute5tupleIJiiiiEEENS1_10collective13CollectiveMmaINS1_34MainloopSm90TmaGmmaWarpSpecializedILi9ENS5_IJNS4_1CILi1EEENSA_ILi2EEESB_EEENS1_32KernelTmaWarpSpecializedPingpongEEENS5_IJNSA_ILi64EEENSA_ILi128EEESG_EEENS_10bfloat16_tENS5_IJlSB_lEEESJ_SK_NS4_8TiledMMAINS4_8MMA_AtomIJNS4_4SM904GMMA28MMA_64x128x16_F32BF16BF16_SSILNSO_5MajorE0ELSQ_0ELNSO_7ScaleInE1ELSR_1EEEEEENS4_6LayoutINS5_IJSB_SB_SB_EEENS5_IJNSA_ILi0EEESW_SW_EEEEENS5_IJNS4_10UnderscoreESZ_SZ_EEEEENS4_23SM90_TMA_LOAD_MULTICASTENS4_14ComposedLayoutINS4_7SwizzleILi3ELi4ELi3EEENS4_18smem_ptr_flag_bitsILi16EEENSU_INS5_IJNSA_ILi8EEESG_EEENS5_IJSG_SB_EEEEEEEvNS4_8identityENS4_13SM90_TMA_LOADES1C_vS1D_EENS_8epilogue10collective6detail29Sm90TmaWarpSpecializedAdapterINS1H_15DefaultEpilogueISJ_SK_SK_NS1G_6thread17LinearCombinationISJ_Li1EffLNS1L_9ScaleType4KindE0ELNS_15FloatRoundStyleE2ESJ_EENS1_15EpilogueDefaultEEEEEvvEEEEvNT_6ParamsE:
        .type           _ZN7cutlass13device_kernelINS_4gemm6kernel13GemmUniversalIN4cute5tupleIJiiiiEEENS1_10collective13CollectiveMmaINS1_34MainloopSm90TmaGmmaWarpSpecializedILi9ENS5_IJNS4_1CILi1EEENSA_ILi2EEESB_EEENS1_32KernelTmaWarpSpecializedPingpongEEENS5_IJNSA_ILi64EEENSA_ILi128EEESG_EEENS_10bfloat16_tENS5_IJlSB_lEEESJ_SK_NS4_8TiledMMAINS4_8MMA_AtomIJNS4_4SM904GMMA28MMA_64x128x16_F32BF16BF16_SSILNSO_5MajorE0ELSQ_0ELNSO_7ScaleInE1ELSR_1EEEEEENS4_6LayoutINS5_IJSB_SB_SB_EEENS5_IJNSA_ILi0EEESW_SW_EEEEENS5_IJNS4_10UnderscoreESZ_SZ_EEEEENS4_23SM90_TMA_LOAD_MULTICASTENS4_14ComposedLayoutINS4_7SwizzleILi3ELi4ELi3EEENS4_18smem_ptr_flag_bitsILi16EEENSU_INS5_IJNSA_ILi8EEESG_EEENS5_IJSG_SB_EEEEEEEvNS4_8identityENS4_13SM90_TMA_LOADES1C_vS1D_EENS_8epilogue10collective6detail29Sm90TmaWarpSpecializedAdapterINS1H_15DefaultEpilogueISJ_SK_SK_NS1G_6thread17LinearCombinationISJ_Li1EffLNS1L_9ScaleType4KindE0ELNS_15FloatRoundStyleE2ESJ_EENS1_15EpilogueDefaultEEEEEvvEEEEvNT_6ParamsE,@function
        .size           _ZN7cutlass13device_kernelINS_4gemm6kernel13GemmUniversalIN4cute5tupleIJiiiiEEENS1_10collective13CollectiveMmaINS1_34MainloopSm90TmaGmmaWarpSpecializedILi9ENS5_IJNS4_1CILi1EEENSA_ILi2EEESB_EEENS1_32KernelTmaWarpSpecializedPingpongEEENS5_IJNSA_ILi64EEENSA_ILi128EEESG_EEENS_10bfloat16_tENS5_IJlSB_lEEESJ_SK_NS4_8TiledMMAINS4_8MMA_AtomIJNS4_4SM904GMMA28MMA_64x128x16_F32BF16BF16_SSILNSO_5MajorE0ELSQ_0ELNSO_7ScaleInE1ELSR_1EEEEEENS4_6LayoutINS5_IJSB_SB_SB_EEENS5_IJNSA_ILi0EEESW_SW_EEEEENS5_IJNS4_10UnderscoreESZ_SZ_EEEEENS4_23SM90_TMA_LOAD_MULTICASTENS4_14ComposedLayoutINS4_7SwizzleILi3ELi4ELi3EEENS4_18smem_ptr_flag_bitsILi16EEENSU_INS5_IJNSA_ILi8EEESG_EEENS5_IJSG_SB_EEEEEEEvNS4_8identityENS4_13SM90_TMA_LOADES1C_vS1D_EENS_8epilogue10collective6detail29Sm90TmaWarpSpecializedAdapterINS1H_15DefaultEpilogueISJ_SK_SK_NS1G_6thread17LinearCombinationISJ_Li1EffLNS1L_9ScaleType4KindE0ELNS_15FloatRoundStyleE2ESJ_EENS1_15EpilogueDefaultEEEEEvvEEEEvNT_6ParamsE,(.L_x_212 - _ZN7cutlass13device_kernelINS_4gemm6kernel13GemmUniversalIN4cute5tupleIJiiiiEEENS1_10collective13CollectiveMmaINS1_34MainloopSm90TmaGmmaWarpSpecializedILi9ENS5_IJNS4_1CILi1EEENSA_ILi2EEESB_EEENS1_32KernelTmaWarpSpecializedPingpongEEENS5_IJNSA_ILi64EEENSA_ILi128EEESG_EEENS_10bfloat16_tENS5_IJlSB_lEEESJ_SK_NS4_8TiledMMAINS4_8MMA_AtomIJNS4_4SM904GMMA28MMA_64x128x16_F32BF16BF16_SSILNSO_5MajorE0ELSQ_0ELNSO_7ScaleInE1ELSR_1EEEEEENS4_6LayoutINS5_IJSB_SB_SB_EEENS5_IJNSA_ILi0EEESW_SW_EEEEENS5_IJNS4_10UnderscoreESZ_SZ_EEEEENS4_23SM90_TMA_LOAD_MULTICASTENS4_14ComposedLayoutINS4_7SwizzleILi3ELi4ELi3EEENS4_18smem_ptr_flag_bitsILi16EEENSU_INS5_IJNSA_ILi8EEESG_EEENS5_IJSG_SB_EEEEEEEvNS4_8identityENS4_13SM90_TMA_LOADES1C_vS1D_EENS_8epilogue10collective6detail29Sm90TmaWarpSpecializedAdapterINS1H_15DefaultEpilogueISJ_SK_SK_NS1G_6thread17LinearCombinationISJ_Li1EffLNS1L_9ScaleType4KindE0ELNS_15FloatRoundStyleE2ESJ_EENS1_15EpilogueDefaultEEEEEvvEEEEvNT_6ParamsE)
        .other          _ZN7cutlass13device_kernelINS_4gemm6kernel13GemmUniversalIN4cute5tupleIJiiiiEEENS1_10collective13CollectiveMmaINS1_34MainloopSm90TmaGmmaWarpSpecializedILi9ENS5_IJNS4_1CILi1EEENSA_ILi2EEESB_EEENS1_32KernelTmaWarpSpecializedPingpongEEENS5_IJNSA_ILi64EEENSA_ILi128EEESG_EEENS_10bfloat16_tENS5_IJlSB_lEEESJ_SK_NS4_8TiledMMAINS4_8MMA_AtomIJNS4_4SM904GMMA28MMA_64x128x16_F32BF16BF16_SSILNSO_5MajorE0ELSQ_0ELNSO_7ScaleInE1ELSR_1EEEEEENS4_6LayoutINS5_IJSB_SB_SB_EEENS5_IJNSA_ILi0EEESW_SW_EEEEENS5_IJNS4_10UnderscoreESZ_SZ_EEEEENS4_23SM90_TMA_LOAD_MULTICASTENS4_14ComposedLayoutINS4_7SwizzleILi3ELi4ELi3EEENS4_18smem_ptr_flag_bitsILi16EEENSU_INS5_IJNSA_ILi8EEESG_EEENS5_IJSG_SB_EEEEEEEvNS4_8identityENS4_13SM90_TMA_LOADES1C_vS1D_EENS_8epilogue10collective6detail29Sm90TmaWarpSpecializedAdapterINS1H_15DefaultEpilogueISJ_SK_SK_NS1G_6thread17LinearCombinationISJ_Li1EffLNS1L_9ScaleType4KindE0ELNS_15FloatRoundStyleE2ESJ_EENS1_15EpilogueDefaultEEEEEvvEEEEvNT_6ParamsE,@"STO_CUDA_ENTRY STV_DEFAULT"
_ZN7cutlass13device_kernelINS_4gemm6kernel13GemmUniversalIN4cute5tupleIJiiiiEEENS1_10collective13CollectiveMmaINS1_34MainloopSm90TmaGmmaWarpSpecializedILi9ENS5_IJNS4_1CILi1EEENSA_ILi2EEESB_EEENS1_32KernelTmaWarpSpecializedPingpongEEENS5_IJNSA_ILi64EEENSA_ILi128EEESG_EEENS_10bfloat16_tENS5_IJlSB_lEEESJ_SK_NS4_8TiledMMAINS4_8MMA_AtomIJNS4_4SM904GMMA28MMA_64x128x16_F32BF16BF16_SSILNSO_5MajorE0ELSQ_0ELNSO_7ScaleInE1ELSR_1EEEEEENS4_6LayoutINS5_IJSB_SB_SB_EEENS5_IJNSA_ILi0EEESW_SW_EEEEENS5_IJNS4_10UnderscoreESZ_SZ_EEEEENS4_23SM90_TMA_LOAD_MULTICASTENS4_14ComposedLayoutINS4_7SwizzleILi3ELi4ELi3EEENS4_18smem_ptr_flag_bitsILi16EEENSU_INS5_IJNSA_ILi8EEESG_EEENS5_IJSG_SB_EEEEEEEvNS4_8identityENS4_13SM90_TMA_LOADES1C_vS1D_EENS_8epilogue10collective6detail29Sm90TmaWarpSpecializedAdapterINS1H_15DefaultEpilogueISJ_SK_SK_NS1G_6thread17LinearCombinationISJ_Li1EffLNS1L_9ScaleType4KindE0ELNS_15FloatRoundStyleE2ESJ_EENS1_15EpilogueDefaultEEEEEvvEEEEvNT_6ParamsE:
[----:B------:R-:W0:Y:S02]  /*0000*/  LDC R1, c[0x0][0x28] ;  /* 0x00000a00ff017b82 */ /* 0x000e240000000800 */
[----:B0-----:R-:W-:Y:S01]  /*0010*/  VIADD R1, R1, 0xfffffff8 ;  /* 0xfffffff801017836 */ /* 0x001fe20000000000 */
[----:B------:R-:W0:Y:S01]  /*0020*/  S2R R4, SR_TID.X ;  /* 0x0000000000047919 */ /* 0x000e220000002100 */
[----:B------:R-:W-:Y:S01]  /*0030*/  ELECT P0, URZ, PT ;  /* 0x00000000003f782f */ /* 0x000fe20003800000 */
[----:B------:R-:W-:Y:S01]  /*0040*/  BSSY B0, `(.L_x_0) ;  /* 0x000000f000007945 */ /* 0x000fe20003800000 */
[--C-:B0-----:R-:W-:Y:S02]  /*0050*/  SHF.R.U32.HI R0, RZ, 0x5, R4.reuse ;  /* 0x00000005ff007819 */ /* 0x101fe40000011604 */
[----:B------:R-:W-:-:S03]  /*0060*/  SHF.R.U32.HI R7, RZ, 0x7, R4 ;  /* 0x00000007ff077819 */ /* 0x000fc60000011604 */
[----:B------:R-:W0:Y:S04]  /*0070*/  SHFL.IDX PT, R2, R0, RZ, 0x1f ;  /* 0x00001fff00027589 */ /* 0x000e2800000e0000 */
[----:B------:R1:W2:Y:S01]  /*0080*/  SHFL.IDX PT, R8, R7, RZ, 0x1f ;  /* 0x00001fff07087589 */ /* 0x0002a200000e0000 */
[----:B0-----:R-:W-:-:S13]  /*0090*/  ISETP.NE.OR P0, PT, R2, RZ, !P0 ;  /* 0x000000ff0200720c */ /* 0x001fda0004705670 */
[----:B-12---:R-:W-:Y:S05]  /*00a0*/  @P0 BRA `(.L_x_1) ;  /* 0x0000000000200947 */ /* 0x006fea0003800000 */
[----:B------:R-:W-:Y:S02]  /*00b0*/  ULDC.64 UR4, c[0x0][0x198] ;  /* 0x0000660000047ab9 */ /* 0x000fe40000000a00 */
[----:B------:R-:W-:Y:S02]  /*00c0*/  UIADD3 UR6, UP0, UR4, 0xf0, URZ ;  /* 0x000000f004067890 */ /* 0x000fe4000ff1e03f */
[----:B------:R-:W-:Y:S02]  /*00d0*/  UIADD3 UR4, UP1, UR4, 0x1f0, URZ ;  /* 0x000001f004047890 */ /* 0x000fe4000ff3e03f */
[----:B------:R-:W-:Y:S02]  /*00e0*/  UIADD3.X UR7, URZ, UR5, URZ, UP0, !UPT ;  /* 0x000000053f077290 */ /* 0x000fe400087fe43f */
[----:B------:R-:W-:-:S07]  /*00f0*/  UIADD3.X UR5, URZ, UR5, URZ, UP1, !UPT ;  /* 0x000000053f057290 */ /* 0x000fce0008ffe43f */
[----:B------:R0:W-:Y:S02]  /*0100*/  UTMACCTL.PF [UR6] ;  /* 0x00000000060079b9 */ /* 0x0001e40008040000 */
[----:B------:R0:W-:Y:S02]  /*0110*/  UTMACCTL.PF [UR4] ;  /* 0x00000000040079b9 */ /* 0x0001e40008040000 */
[----:B0-----:R-:W-:Y:S01]  /*0120*/  NOP ;  /* 0x0000000000007918 */ /* 0x001fe20000000000 */
.L_x_1:
[----:B------:R-:W-:Y:S05]  /*0130*/  BSYNC B0 ;  /* 0x0000000000007941 */ /* 0x000fea0003800000 */
.L_x_0:
[----:B------:R-:W0:Y:S01]  /*0140*/  SHFL.IDX PT, R9, R0, RZ, 0x1f ;  /* 0x00001fff00097589 */ /* 0x000e2200000e0000 */
[----:B------:R-:W-:Y:S02]  /*0150*/  SHF.R.S32.HI R3, RZ, 0x1f, R4 ;  /* 0x0000001fff037819 */ /* 0x000fe40000011404 */
[----:B0-----:R-:W-:-:S13]  /*0160*/  ISETP.NE.AND P0, PT, R9, RZ, PT ;  /* 0x000000ff0900720c */ /* 0x001fda0003f05270 */
[----:B------:R-:W-:Y:S05]  /*0170*/  @P0 BRA `(.L_x_2) ;  /* 0x00000000008c0947 */ /* 0x000fea0003800000 */
[----:B------:R-:W-:Y:S01]  /*0180*/  ELECT P0, URZ, PT ;  /* 0x00000000003f782f */ /* 0x000fe20003800000 */
[----:B------:R-:W-:-:S12]  /*0190*/  BSSY B0, `(.L_x_2) ;  /* 0x0000021000007945 */ /* 0x000fd80003800000 */
[----:B------:R-:W-:Y:S05]  /*01a0*/  @!P0 BRA `(.L_x_3) ;  /* 0x00000000007c8947 */ /* 0x000fea0003800000 */
[----:B------:R-:W0:Y:S01]  /*01b0*/  S2UR UR8, SR_CgaCtaId ;  /* 0x00000000000879c3 */ /* 0x000e220000008800 */
[----:B------:R-:W-:Y:S01]  /*01c0*/  UMOV UR4, 0x400 ;  /* 0x0000040000047882 */ /* 0x000fe20000000000 */
[----:B------:R-:W-:Y:S01]  /*01d0*/  UMOV UR5, 0x1 ;  /* 0x0000000100057882 */ /* 0x000fe20000000000 */
[----:B------:R-:W-:Y:S02]  /*01e0*/  UMOV UR6, 0x2 ;  /* 0x0000000200067882 */ /* 0x000fe40000000000 */
[----:B------:R-:W-:-:S04]  /*01f0*/  UIADD3 UR6, -UR6, 0x100000, URZ ;  /* 0x0010000006067890 */ /* 0x000fc8000fffe13f */
[----:B------:R-:W-:Y:S02]  /*0200*/  USHF.L.U32 UR7, UR6, 0xb, URZ ;  /* 0x0000000b06077899 */ /* 0x000fe4000800063f */
[----:B------:R-:W-:Y:S02]  /*0210*/  USHF.L.U32 UR6, UR6, 0x1, URZ ;  /* 0x0000000106067899 */ /* 0x000fe4000800063f */
[----:B0-----:R-:W-:Y:S02]  /*0220*/  ULEA UR8, UR8, UR4, 0x18 ;  /* 0x0000000408087291 */ /* 0x001fe4000f8ec03f */
[----:B------:R-:W-:-:S04]  /*0230*/  UIADD3 UR4, -UR5, 0x100000, URZ ;  /* 0x0010000005047890 */ /* 0x000fc8000fffe13f */
[----:B------:R-:W-:Y:S02]  /*0240*/  USHF.L.U32 UR5, UR4, 0xb, URZ ;  /* 0x0000000b04057899 */ /* 0x000fe4000800063f */
[----:B------:R-:W-:Y:S01]  /*0250*/  USHF.L.U32 UR4, UR4, 0x1, URZ ;  /* 0x0000000104047899 */ /* 0x000fe2000800063f */
[----:B------:R-:W0:Y:S11]  /*0260*/  FENCE.VIEW.ASYNC.S ;  /* 0x00000000000073c6 */ /* 0x000e360000000000 */
[----:B0-----:R0:W1:Y:S01]  /*0270*/  SYNCS.EXCH.64 URZ, [UR8], UR4 ;  /* 0x00000004083f75b2 */ /* 0x0010620008000100 */
[----:B------:R0:W2:Y:S01]  /*0280*/  SYNCS.EXCH.64 URZ, [UR8+0x48], UR6 ;  /* 0x00004806083f75b2 */ /* 0x0000a20008000100 */
[----:B------:R0:W3:Y:S01]  /*0290*/  SYNCS.EXCH.64 URZ, [UR8+0x8], UR4 ;  /* 0x00000804083f75b2 */ /* 0x0000e20008000100 */
[----:B------:R0:W4:Y:S01]  /*02a0*/  SYNCS.EXCH.64 URZ, [UR8+0x50], UR6 ;  /* 0x00005006083f75b2 */ /* 0x0001220008000100 */
[----:B------:R0:W0:Y:S01]  /*02b0*/  SYNCS.EXCH.64 URZ, [UR8+0x10], UR4 ;  /* 0x00001004083f75b2 */ /* 0x0000220008000100 */
        /* <DEDUP_REMOVED lines=13> */
[----:B------:R-:W-:Y:S01]  /*0390*/  NOP ;  /* 0x0000000000007918 */ /* 0x000fe20000000000 */
.L_x_3:
[----:B0-----:R-:W-:Y:S05]  /*03a0*/  BSYNC B0 ;  /* 0x0000000000007941 */ /* 0x001fea0003800000 */
.L_x_2:
[----:B------:R-:W0:Y:S01]  /*03b0*/  SHFL.IDX PT, R12, R0, RZ, 0x1f ;  /* 0x00001fff000c7589 */ /* 0x000e2200000e0000 */
[----:B------:R-:W-:Y:S01]  /*03c0*/  LEA.HI R3, R3, R4, RZ, 0x7 ;  /* 0x0000000403037211 */ /* 0x000fe200078f38ff */
[----:B------:R-:W5:Y:S01]  /*03d0*/  S2UR UR12, SR_CTAID.X ;  /* 0x00000000000c79c3 */ /* 0x000f620000002500 */
[----:B------:R-:W-:Y:S01]  /*03e0*/  ELECT P0, URZ, PT ;  /* 0x00000000003f782f */ /* 0x000fe20003800000 */
[----:B------:R1:W2:Y:S01]  /*03f0*/  SHFL.IDX PT, R11, R0, RZ, 0x1f ;  /* 0x00001fff000b7589 */ /* 0x0002a200000e0000 */
[----:B------:R-:W-:Y:S02]  /*0400*/  LOP3.LUT R3, R3, 0xffffff80, RZ, 0xc0, !PT ;  /* 0xffffff8003037812 */ /* 0x000fe400078ec0ff */
[----:B------:R-:W-:Y:S01]  /*0410*/  ELECT P1, URZ, PT ;  /* 0x00000000003f782f */ /* 0x000fe20003820000 */
[----:B------:R-:W-:Y:S01]  /*0420*/  NOP ;  /* 0x0000000000007918 */ /* 0x000fe20000000000 */
[----:B------:R-:W3:Y:S01]  /*0430*/  S2R R6, SR_CTAID.Y ;  /* 0x0000000000067919 */ /* 0x000ee20000002600 */
[----:B------:R-:W-:Y:S01]  /*0440*/  ULDC UR4, c[0x0][0x150] ;  /* 0x0000540000047ab9 */ /* 0x000fe20000000800 */
[----:B------:R-:W-:Y:S01]  /*0450*/  IMAD.IADD R5, R4, 0x1, -R3 ;  /* 0x0000000104057824 */ /* 0x000fe200078e0a03 */
[----:B------:R-:W4:Y:S01]  /*0460*/  LDC R25, c[0x0][0x148] ;  /* 0x00005200ff197b82 */ /* 0x000f220000000800 */
[----:B-1----:R-:W-:Y:S01]  /*0470*/  SHF.R.S32.HI R0, RZ, 0x1f, R9 ;  /* 0x0000001fff007819 */ /* 0x002fe20000011409 */
[----:B------:R-:W1:Y:S01]  /*0480*/  SHFL.IDX PT, R15, R7, RZ, 0x1f ;  /* 0x00001fff070f7589 */ /* 0x000e6200000e0000 */
[----:B------:R-:W-:Y:S01]  /*0490*/  UMOV UR11, 0x80 ;  /* 0x00000080000b7882 */ /* 0x000fe20000000000 */
[----:B------:R-:W-:Y:S01]  /*04a0*/  SHF.R.S32.HI R20, RZ, 0x1f, R5 ;  /* 0x0000001fff147819 */ /* 0x000fe20000011405 */
[----:B------:R-:W-:Y:S01]  /*04b0*/  NOP ;  /* 0x0000000000007918 */ /* 0x000fe20000000000 */
[----:B------:R-:W-:Y:S01]  /*04c0*/  LEA.HI R0, R0, R9, RZ, 0x2 ;  /* 0x0000000900007211 */ /* 0x000fe200078f10ff */
[----:B------:R-:W-:Y:S01]  /*04d0*/  VIADD R35, R8, 0xffffffff ;  /* 0xffffffff08237836 */ /* 0x000fe20000000000 */
[----:B------:R-:W-:Y:S01]  /*04e0*/  LEA.HI R3, R20, R5, RZ, 0x3 ;  /* 0x0000000514037211 */ /* 0x000fe200078f18ff */
[----:B------:R-:W1:Y:S01]  /*04f0*/  LDC R13, c[0x0][0x140] ;  /* 0x00005000ff0d7b82 */ /* 0x000e620000000800 */
[----:B------:R-:W-:-:S02]  /*0500*/  LOP3.LUT R0, R0, 0x3ffffffc, RZ, 0xc0, !PT ;  /* 0x3ffffffc00007812 */ /* 0x000fc400078ec0ff */
[--C-:B------:R-:W-:Y:S02]  /*0510*/  SHF.R.S32.HI R10, RZ, 0x3, R3.reuse ;  /* 0x00000003ff0a7819 */ /* 0x100fe40000011403 */
[----:B------:R-:W-:Y:S01]  /*0520*/  SHF.R.S32.HI R3, RZ, 0x1f, R3 ;  /* 0x0000001fff037819 */ /* 0x000fe20000011403 */
[----:B------:R-:W-:Y:S01]  /*0530*/  IMAD.IADD R0, R9, 0x1, -R0 ;  /* 0x0000000109007824 */ /* 0x000fe200078e0a00 */
[----:B0-----:R-:W-:Y:S02]  /*0540*/  ISETP.NE.OR P0, PT, R12, RZ, !P0 ;  /* 0x000000ff0c00720c */ /* 0x001fe40004705670 */
[----:B------:R-:W-:Y:S01]  /*0550*/  LEA.HI R3, R3, R10, RZ, 0x2 ;  /* 0x0000000a03037211 */ /* 0x000fe200078f10ff */
[----:B------:R-:W0:Y:S01]  /*0560*/  LDC R12, c[0x0][0x144] ;  /* 0x00005100ff0c7b82 */ /* 0x000e220000000800 */
[----:B--2---:R-:W-:Y:S02]  /*0570*/  ISETP.NE.OR P1, PT, R11, RZ, !P1 ;  /* 0x000000ff0b00720c */ /* 0x004fe40004f25670 */
[----:B------:R-:W-:-:S02]  /*0580*/  LOP3.LUT R11, R3, 0xfffffffc, RZ, 0xc0, !PT ;  /* 0xfffffffc030b7812 */ /* 0x000fc400078ec0ff */
[----:B------:R-:W-:Y:S02]  /*0590*/  SHF.R.S32.HI R3, RZ, 0x1f, R2 ;  /* 0x0000001fff037819 */ /* 0x000fe40000011402 */
[----:B------:R-:W-:Y:S01]  /*05a0*/  ISETP.GE.U32.AND P5, PT, R35, 0x2, PT ;  /* 0x000000022300780c */ /* 0x000fe20003fa6070 */
[----:B------:R-:W-:Y:S01]  /*05b0*/  IMAD.IADD R11, R10, 0x1, -R11 ;  /* 0x000000010a0b7824 */ /* 0x000fe200078e0a0b */
[----:B-----5:R-:W-:Y:S01]  /*05c0*/  I2FP.F32.U32 R10, UR12 ;  /* 0x0000000c000a7c45 */ /* 0x020fe20008201000 */
[----:B------:R-:W-:Y:S01]  /*05d0*/  VOTEU.ALL UP0, P0 ;  /* 0x00000000003f7886 */ /* 0x000fe20000000000 */
[----:B---3--:R-:W-:Y:S01]  /*05e0*/  I2FP.F32.U32 R9, R6 ;  /* 0x0000000600097245 */ /* 0x008fe20000201000 */
[----:B------:R-:W-:Y:S01]  /*05f0*/  IMAD R0, R0, 0x4, R11 ;  /* 0x0000000400007824 */ /* 0x000fe200078e020b */
[----:B------:R-:W-:Y:S01]  /*0600*/  LEA.HI R3, R3, R2, RZ, 0x2 ;  /* 0x0000000203037211 */ /* 0x000fe200078f10ff */
[----:B------:R-:W-:Y:S01]  /*0610*/  VOTEU.ALL UP1, P1 ;  /* 0x00000000003f7886 */ /* 0x000fe20000820000 */
[----:B------:R-:W-:Y:S01]  /*0620*/  FMUL R10, R10, UR4 ;  /* 0x000000040a0a7c20 */ /* 0x000fe20008400000 */
[----:B------:R-:W2:Y:S01]  /*0630*/  @!UP0 S2UR UR7, SR_CgaCtaId ;  /* 0x00000000000789c3 */ /* 0x000ea20000008800 */
[----:B------:R-:W-:Y:S01]  /*0640*/  ULDC UR4, c[0x0][0x154] ;  /* 0x0000550000047ab9 */ /* 0x000fe20000000800 */
[----:B------:R-:W-:Y:S01]  /*0650*/  LOP3.LUT R3, R3, 0xfffffffc, RZ, 0xc0, !PT ;  /* 0xfffffffc03037812 */ /* 0x000fe200078ec0ff */
[----:B------:R-:W-:Y:S01]  /*0660*/  FMUL R9, R9, UR4 ;  /* 0x0000000409097c20 */ /* 0x000fe20008400000 */
[----:B------:R-:W-:Y:S01]  /*0670*/  UMOV UR4, 0x20 ;  /* 0x0000002000047882 */ /* 0x000fe20000000000 */
[----:B------:R-:W3:Y:S01]  /*0680*/  F2I.U32.TRUNC.NTZ R10, R10 ;  /* 0x0000000a000a7305 */ /* 0x000ee2000020f000 */
[----:B------:R-:W-:Y:S01]  /*0690*/  @!UP0 UMOV UR6, 0x400 ;  /* 0x0000040000068882 */ /* 0x000fe20000000000 */
[----:B------:R-:W-:Y:S01]  /*06a0*/  IMAD.IADD R14, R2, 0x1, -R3 ;  /* 0x00000001020e7824 */ /* 0x000fe200078e0a03 */
[----:B------:R-:W5:Y:S01]  /*06b0*/  @!UP1 S2UR UR10, SR_CgaCtaId ;  /* 0x00000000000a99c3 */ /* 0x000f620000008800 */
[----:B------:R-:W-:Y:S01]  /*06c0*/  IMAD.SHL.U32 R3, R0, 0x4, RZ ;  /* 0x0000000400037824 */ /* 0x000fe200078e00ff */
[----:B------:R-:W-:-:S04]  /*06d0*/  @!UP0 UIADD3 UR4, -UR4, 0x100000, URZ ;  /* 0x0010000004048890 */ /* 0x000fc8000fffe13f */
[----:B------:R-:W-:Y:S02]  /*06e0*/  @!UP0 USHF.L.U32 UR5, UR4, 0xb, URZ ;  /* 0x0000000b04058899 */ /* 0x000fe4000800063f */
[----:B------:R-:W-:Y:S01]  /*06f0*/  @!UP0 USHF.L.U32 UR4, UR4, 0x1, URZ ;  /* 0x0000000104048899 */ /* 0x000fe2000800063f */
[----:B-1----:R-:W-:Y:S01]  /*0700*/  ISETP.EQ.U32.AND P3, PT, R13, 0x1, PT ;  /* 0x000000010d00780c */ /* 0x002fe20003f62070 */
[----:B------:R-:W-:Y:S01]  /*0710*/  @!UP1 UMOV UR9, 0x400 ;  /* 0x0000040000099882 */ /* 0x000fe20000000000 */
[----:B------:R-:W1:Y:S01]  /*0720*/  F2I.U32.TRUNC.NTZ R9, R9 ;  /* 0x0000000900097305 */ /* 0x000e62000020f000 */
[----:B------:R-:W-:Y:S01]  /*0730*/  LOP3.LUT R88, R0, 0xc, R3, 0x78, !PT ;  /* 0x0000000c00587812 */ /* 0x000fe200078e7803 */
[----:B------:R-:W-:Y:S01]  /*0740*/  VOTEU.ALL UP2, P1 ;  /* 0x00000000003f7886 */ /* 0x000fe20000840000 */
[----:B------:R-:W-:Y:S01]  /*0750*/  VOTEU.ALL UP3, P1 ;  /* 0x00000000003f7886 */ /* 0x000fe20000860000 */
[----:B------:R-:W-:Y:S01]  /*0760*/  VOTEU.ALL UP4, P1 ;  /* 0x00000000003f7886 */ /* 0x000fe20000880000 */
[----:B------:R-:W-:Y:S01]  /*0770*/  VOTEU.ALL UP5, P1 ;  /* 0x00000000003f7886 */ /* 0x000fe200008a0000 */
[----:B------:R-:W-:Y:S01]  /*0780*/  ISETP.NE.AND P1, PT, R14, 0x3, PT ;  /* 0x000000030e00780c */ /* 0x000fe20003f25270 */
[----:B---3--:R-:W-:Y:S01]  /*0790*/  IMAD.MOV R21, RZ, RZ, -R10 ;  /* 0x000000ffff157224 */ /* 0x008fe200078e0a0a */
[----:B------:R-:W-:-:S02]  /*07a0*/  R2UR UR43, R15 ;  /* 0x000000000f2b72ca */ /* 0x000fc400000e0000 */
[----:B------:R-:W-:Y:S01]  /*07b0*/  ISETP.EQ.OR P1, PT, R14, RZ, !P1 ;  /* 0x000000ff0e00720c */ /* 0x000fe20004f22670 */
[----:B--2---:R-:W-:Y:S01]  /*07c0*/  @!UP0 ULEA UR8, UR7, UR6, 0x18 ;  /* 0x0000000607088291 */ /* 0x004fe2000f8ec03f */
[----:B0-----:R-:W-:Y:S01]  /*07d0*/  IMAD R21, R12, R21, UR12 ;  /* 0x0000000c0c157e24 */ /* 0x001fe2000f8e0215 */
[----:B------:R-:W-:-:S04]  /*07e0*/  @!UP1 UIADD3 UR6, -UR11, 0x100000, URZ ;  /* 0x001000000b069890 */ /* 0x000fc8000fffe13f */
[----:B------:R-:W-:Y:S02]  /*07f0*/  @!UP1 USHF.L.U32 UR7, UR6, 0xb, URZ ;  /* 0x0000000b06079899 */ /* 0x000fe4000800063f */
[----:B------:R-:W-:Y:S01]  /*0800*/  @!UP1 USHF.L.U32 UR6, UR6, 0x1, URZ ;  /* 0x0000000106069899 */ /* 0x000fe2000800063f */
[C---:B------:R-:W-:Y:S01]  /*0810*/  ISETP.EQ.AND P1, PT, R8.reuse, RZ, P1 ;  /* 0x000000ff0800720c */ /* 0x040fe20000f22270 */
[----:B-1----:R-:W-:Y:S01]  /*0820*/  IMAD.MOV R24, RZ, RZ, -R9 ;  /* 0x000000ffff187224 */ /* 0x002fe200078e0a09 */
[----:B------:R-:W-:Y:S01]  /*0830*/  VOTEU.ALL UP0, P0 ;  /* 0x00000000003f7886 */ /* 0x000fe20000000000 */
[----:B------:R-:W-:Y:S01]  /*0840*/  ISETP.NE.AND P2, PT, R8, RZ, PT ;  /* 0x000000ff0800720c */ /* 0x000fe20003f45270 */
[----:B-----5:R-:W-:Y:S01]  /*0850*/  @!UP1 ULEA UR9, UR10, UR9, 0x18 ;  /* 0x000000090a099291 */ /* 0x020fe2000f8ec03f */
[----:B----4-:R-:W-:Y:S01]  /*0860*/  IMAD R3, R25, R24, R6 ;  /* 0x0000001819037224 */ /* 0x010fe200078e0206 */
[----:B------:R-:W-:Y:S01]  /*0870*/  VOTEU.ALL UP1, P0 ;  /* 0x00000000003f7886 */ /* 0x000fe20000020000 */
[----:B------:R-:W-:Y:S01]  /*0880*/  LOP3.LUT P0, RZ, R5, 0x7, RZ, 0xc0, !PT ;  /* 0x0000000705ff7812 */ /* 0x000fe2000780c0ff */
[----:B------:R-:W0:Y:S02]  /*0890*/  FENCE.VIEW.ASYNC.S ;  /* 0x00000000000073c6 */ /* 0x000e240000000000 */
[----:B0-----:R0:W1:Y:S01]  /*08a0*/  @!UP0 SYNCS.EXCH.64 URZ, [UR8+0xc0], UR4 ;  /* 0x0000c004083f85b2 */ /* 0x0010620008000100 */
[----:B------:R-:W-:-:S02]  /*08b0*/  SEL R23, RZ, 0x1, !P1 ;  /* 0x00000001ff177807 */ /* 0x000fc40004800000 */
[----:B------:R-:W-:Y:S02]  /*08c0*/  ISETP.NE.AND P4, PT, R3, R88, PT ;  /* 0x000000580300720c */ /* 0x000fe40003f85270 */
[----:B------:R-:W-:Y:S02]  /*08d0*/  ISETP.LT.U32.AND P0, PT, R88, 0x2, !P0 ;  /* 0x000000025800780c */ /* 0x000fe40004701070 */
[----:B------:R-:W-:Y:S02]  /*08e0*/  ISETP.EQ.OR P4, PT, R21, RZ, !P4 ;  /* 0x000000ff1500720c */ /* 0x000fe40006782670 */
[----:B------:R-:W-:Y:S02]  /*08f0*/  SEL R23, R23, 0x2, P5 ;  /* 0x0000000217177807 */ /* 0x000fe40002800000 */
[----:B------:R-:W-:-:S04]  /*0900*/  PLOP3.LUT P0, PT, P0, P4, PT, 0x80, 0x0 ;  /* 0x000000000000781c */ /* 0x000fc80000709070 */
[----:B------:R-:W-:Y:S01]  /*0910*/  P2R R103, PR, RZ, 0x1 ;  /* 0x00000001ff677803 */ /* 0x000fe20000000000 */
[----:B------:R0:W2:Y:S01]  /*0920*/  @!UP1 SYNCS.EXCH.64 URZ, [UR8+0xc8], UR4 ;  /* 0x0000c804083f95b2 */ /* 0x0000a20008000100 */
[----:B------:R-:W-:Y:S01]  /*0930*/  NOP ;  /* 0x0000000000007918 */ /* 0x000fe20000000000 */
[----:B------:R0:W3:Y:S01]  /*0940*/  @!UP2 SYNCS.EXCH.64 URZ, [UR9+0xa0], UR6 ;  /* 0x0000a006093fa5b2 */ /* 0x0000e20008000100 */
[----:B------:R0:W4:Y:S01]  /*0950*/  @!UP3 SYNCS.EXCH.64 URZ, [UR9+0xa8], UR6 ;  /* 0x0000a806093fb5b2 */ /* 0x0001220008000100 */
[----:B------:R0:W0:Y:S01]  /*0960*/  @!UP4 SYNCS.EXCH.64 URZ, [UR9+0xb0], UR6 ;  /* 0x0000b006093fc5b2 */ /* 0x0000220008000100 */
[----:B------:R0:W0:Y:S01]  /*0970*/  @!UP5 SYNCS.EXCH.64 URZ, [UR9+0xb8], UR6 ;  /* 0x0000b806093fd5b2 */ /* 0x0000220008000100 */
[----:B------:R-:W-:Y:S01]  /*0980*/  NOP ;  /* 0x0000000000007918 */ /* 0x000fe20000000000 */
[----:B------:R-:W-:Y:S05]  /*0990*/  @!P3 BRA `(.L_x_4) ;  /* 0x000000000008b947 */ /* 0x000fea0003800000 */
[----:B01234-:R-:W-:Y:S01]  /*09a0*/  UCGABAR_ARV ;  /* 0x00000000000079c7 */ /* 0x01ffe20008000000 */
[----:B------:R-:W-:Y:S05]  /*09b0*/  BRA `(.L_x_5) ;  /* 0x0000000000047947 */ /* 0x000fea0003800000 */
.L_x_4:
[----:B01234-:R-:W-:Y:S01]  /*09c0*/  NOP ;  /* 0x0000000000007918 */ /* 0x01ffe20000000000 */
.L_x_5:
[----:B------:R-:W-:Y:S01]  /*09d0*/  ULDC.64 UR4, c[0x0][0x598] ;  /* 0x0001660000047ab9 */ /* 0x000fe20000000a00 */
[----:B------:R-:W-:Y:S01]  /*09e0*/  ULDC.64 UR36, c[0x0][0x208] ;  /* 0x0000820000247ab9 */ /* 0x000fe20000000a00 */
[----:B------:R-:W-:-:S04]  /*09f0*/  ISETP.NE.U32.AND P0, PT, RZ, UR4, PT ;  /* 0x00000004ff007c0c */ /* 0x000fc8000bf05070 */
[----:B------:R-:W-:-:S13]  /*0a00*/  ISETP.NE.AND.EX P0, PT, RZ, UR5, PT, P0 ;  /* 0x00000005ff007c0c */ /* 0x000fda000bf05300 */
[----:B------:R-:W-:Y:S05]  /*0a10*/  @!P0 BRA `(.L_x_6) ;  /* 0x00000000001c8947 */ /* 0x000fea0003800000 */
[----:B------:R-:W0:Y:S02]  /*0a20*/  LDC.64 R2, c[0x0][0x598] ;  /* 0x00016600ff027b82 */ /* 0x000e240000000a00 */
[----:B0-----:R-:W2:Y:S02]  /*0a30*/  LDG.E.64 R2, desc[UR36][R2.64] ;  /* 0x0000002402027981 */ /* 0x001ea4000c1e1b00 */
[----:B--2---:R-:W-:-:S04]  /*0a40*/  ISETP.NE.U32.AND P0, PT, R2, RZ, PT ;  /* 0x000000ff0200720c */ /* 0x004fc80003f05070 */
[----:B------:R-:W-:-:S13]  /*0a50*/  ISETP.NE.AND.EX P0, PT, R3, RZ, PT, P0 ;  /* 0x000000ff0300720c */ /* 0x000fda0003f05300 */
[----:B------:R-:W-:Y:S05]  /*0a60*/  @!P0 BRA `(.L_x_6) ;  /* 0x0000000000088947 */ /* 0x000fea0003800000 */
[----:B------:R0:W5:Y:S01]  /*0a70*/  LD.E R89, desc[UR36][R2.64] ;  /* 0x0000002402597980 */ /* 0x000162000c101900 */
[----:B------:R-:W-:Y:S05]  /*0a80*/  BRA `(.L_x_7) ;  /* 0x0000000000247947 */ /* 0x000fea0003800000 */
.L_x_6:
[----:B------:R-:W-:Y:S02]  /*0a90*/  ULDC.64 UR4, c[0x0][0x588] ;  /* 0x0001620000047ab9 */ /* 0x000fe40000000a00 */
[----:B------:R-:W-:-:S04]  /*0aa0*/  ISETP.NE.U32.AND P0, PT, RZ, UR4, PT ;  /* 0x00000004ff007c0c */ /* 0x000fc8000bf05070 */
[----:B------:R-:W-:-:S13]  /*0ab0*/  ISETP.NE.AND.EX P0, PT, RZ, UR5, PT, P0 ;  /* 0x00000005ff007c0c */ /* 0x000fda000bf05300 */
[----:B------:R-:W-:Y:S05]  /*0ac0*/  @!P0 BRA `(.L_x_8) ;  /* 0x00000000000c8947 */ /* 0x000fea0003800000 */
[----:B------:R-:W0:Y:S02]  /*0ad0*/  LDC.64 R2, c[0x0][0x588] ;  /* 0x00016200ff027b82 */ /* 0x000e240000000a00 */
[----:B0-----:R1:W5:Y:S01]  /*0ae0*/  LDG.E R89, desc[UR36][R2.64] ;  /* 0x0000002402597981 */ /* 0x001362000c1e1900 */
[----:B------:R-:W-:Y:S05]  /*0af0*/  BRA `(.L_x_7) ;  /* 0x0000000000087947 */ /* 0x000fea0003800000 */
.L_x_8:
[----:B------:R-:W-:Y:S02]  /*0b00*/  ULDC UR4, c[0x0][0x580] ;  /* 0x0001600000047ab9 */ /* 0x000fe40000000800 */
[----:B------:R-:W-:-:S07]  /*0b10*/  IMAD.U32 R89, RZ, RZ, UR4 ;  /* 0x00000004ff597e24 */ /* 0x000fce000f8e00ff */
.L_x_7:
[----:B------:R-:W-:Y:S02]  /*0b20*/  ULDC.64 UR4, c[0x0][0x5a0] ;  /* 0x0001680000047ab9 */ /* 0x000fe40000000a00 */
[----:B------:R-:W-:-:S04]  /*0b30*/  ISETP.NE.U32.AND P0, PT, RZ, UR4, PT ;  /* 0x00000004ff007c0c */ /* 0x000fc8000bf05070 */
[----:B------:R-:W-:-:S13]  /*0b40*/  ISETP.NE.AND.EX P0, PT, RZ, UR5, PT, P0 ;  /* 0x00000005ff007c0c */ /* 0x000fda000bf05300 */
[----:B------:R-:W-:Y:S05]  /*0b50*/  @!P0 BRA `(.L_x_9) ;  /* 0x00000000001c8947 */ /* 0x000fea0003800000 */
[----:B01----:R-:W0:Y:S02]  /*0b60*/  LDC.64 R2, c[0x0][0x5a0] ;  /* 0x00016800ff027b82 */ /* 0x003e240000000a00 */
[----:B0-----:R-:W2:Y:S02]  /*0b70*/  LDG.E.64 R2, desc[UR36][R2.64] ;  /* 0x0000002402027981 */ /* 0x001ea4000c1e1b00 */
[----:B--2---:R-:W-:-:S04]  /*0b80*/  ISETP.NE.U32.AND P0, PT, R2, RZ, PT ;  /* 0x000000ff0200720c */ /* 0x004fc80003f05070 */
[----:B------:R-:W-:-:S13]  /*0b90*/  ISETP.NE.AND.EX P0, PT, R3, RZ, PT, P0 ;  /* 0x000000ff0300720c */ /* 0x000fda0003f05300 */
[----:B------:R-:W-:Y:S05]  /*0ba0*/  @!P0 BRA `(.L_x_9) ;  /* 0x0000000000088947 */ /* 0x000fea0003800000 */
[----:B------:R0:W5:Y:S01]  /*0bb0*/  LD.E R90, desc[UR36][R2.64] ;  /* 0x00000024025a7980 */ /* 0x000162000c101900 */
[----:B------:R-:W-:Y:S05]  /*0bc0*/  BRA `(.L_x_10) ;  /* 0x0000000000247947 */ /* 0x000fea0003800000 */
.L_x_9:
[----:B------:R-:W-:Y:S02]  /*0bd0*/  ULDC.64 UR4, c[0x0][0x590] ;  /* 0x0001640000047ab9 */ /* 0x000fe40000000a00 */
[----:B------:R-:W-:-:S04]  /*0be0*/  ISETP.NE.U32.AND P0, PT, RZ, UR4, PT ;  /* 0x00000004ff007c0c */ /* 0x000fc8000bf05070 */
[----:B------:R-:W-:-:S13]  /*0bf0*/  ISETP.NE.AND.EX P0, PT, RZ, UR5, PT, P0 ;  /* 0x00000005ff007c0c */ /* 0x000fda000bf05300 */
[----:B------:R-:W-:Y:S05]  /*0c00*/  @!P0 BRA `(.L_x_11) ;  /* 0x00000000000c8947 */ /* 0x000fea0003800000 */
[----:B------:R-:W2:Y:S02]  /*0c10*/  LDC.64 R90, c[0x0][0x590] ;  /* 0x00016400ff5a7b82 */ /* 0x000ea40000000a00 */
[----:B--2---:R2:W5:Y:S01]  /*0c20*/  LDG.E R90, desc[UR36][R90.64] ;  /* 0x000000245a5a7981 */ /* 0x004562000c1e1900 */
[----:B------:R-:W-:Y:S05]  /*0c30*/  BRA `(.L_x_10) ;  /* 0x0000000000087947 */ /* 0x000fea0003800000 */
.L_x_11:
[----:B------:R-:W-:Y:S02]  /*0c40*/  ULDC UR4, c[0x0][0x584] ;  /* 0x0001610000047ab9 */ /* 0x000fe40000000800 */
[----:B------:R-:W-:-:S07]  /*0c50*/  IMAD.U32 R90, RZ, RZ, UR4 ;  /* 0x00000004ff5a7e24 */ /* 0x000fce000f8e00ff */
.L_x_10:
[----:B01----:R-:W0:Y:S01]  /*0c60*/  LDC R2, c[0x0][0x65c] ;  /* 0x00019700ff027b82 */ /* 0x003e220000000800 */
[----:B------:R-:W-:Y:S01]  /*0c70*/  ULDC UR6, c[0x0][0x28c] ;  /* 0x0000a30000067ab9 */ /* 0x000fe20000000800 */
[----:B------:R-:W-:Y:S01]  /*0c80*/  ISETP.NE.AND P0, PT, R8, 0x2, PT ;  /* 0x000000020800780c */ /* 0x000fe20003f05270 */
[----:B------:R-:W-:Y:S01]  /*0c90*/  UIADD3 UR6, UR6, 0x3f, URZ ;  /* 0x0000003f06067890 */ /* 0x000fe2000fffe03f */
[----:B------:R-:W-:Y:S01]  /*0ca0*/  IMAD.U32 R8, RZ, RZ, UR12 ;  /* 0x0000000cff087e24 */ /* 0x000fe2000f8e00ff */
[----:B------:R-:W-:Y:S01]  /*0cb0*/  UMOV UR38, URZ ;  /* 0x0000003f00267c82 */ /* 0x000fe20008000000 */
[----:B------:R-:W-:Y:S01]  /*0cc0*/  UMOV UR39, URZ ;  /* 0x0000003f00277c82 */ /* 0x000fe20008000000 */
[----:B------:R-:W-:Y:S01]  /*0cd0*/  USHF.R.S32.HI UR7, URZ, 0x1f, UR6 ;  /* 0x0000001f3f077899 */ /* 0x000fe20008011406 */
[----:B------:R-:W-:-:S03]  /*0ce0*/  ULDC.64 UR8, c[0x0][0x650] ;  /* 0x0001940000087ab9 */ /* 0x000fc60000000a00 */
[----:B------:R-:W-:-:S04]  /*0cf0*/  ULEA.HI UR7, UR7, UR6, URZ, 0x6 ;  /* 0x0000000607077291 */ /* 0x000fc8000f8f303f */
[----:B------:R-:W-:Y:S01]  /*0d00*/  USHF.R.S32.HI UR40, URZ, 0x6, UR7 ;  /* 0x000000063f287899 */ /* 0x000fe20008011407 */
[----:B0-----:R-:W-:-:S13]  /*0d10*/  ISETP.NE.AND P1, PT, R2, 0x1, PT ;  /* 0x000000010200780c */ /* 0x001fda0003f25270 */
[----:B------:R-:W0:Y:S01]  /*0d20*/  @P1 LDC R17, c[0x0][0x10] ;  /* 0x00000400ff111b82 */ /* 0x000e220000000800 */
[----:B------:R-:W-:Y:S02]  /*0d30*/  @P1 IMAD.MOV.U32 R7, RZ, RZ, RZ ;  /* 0x000000ffff071224 */ /* 0x000fe400078e00ff */
[----:B------:R-:W-:-:S05]  /*0d40*/  @P1 IMAD.MOV.U32 R9, RZ, RZ, RZ ;  /* 0x000000ffff091224 */ /* 0x000fca00078e00ff */
[----:B------:R-:W1:Y:S01]  /*0d50*/  @!P1 LDC R3, c[0x0][0xc] ;  /* 0x00000300ff039b82 */ /* 0x000e620000000800 */
[----:B------:R-:W-:Y:S01]  /*0d60*/  ULDC UR4, c[0x0][0xc] ;  /* 0x0000030000047ab9 */ /* 0x000fe20000000800 */
[----:B------:R-:W-:Y:S02]  /*0d70*/  ULDC UR5, c[0x0][0x10] ;  /* 0x0000040000057ab9 */ /* 0x000fe40000000800 */
[----:B------:R-:W-:-:S04]  /*0d80*/  UIMAD.WIDE.U32 UR4, UR4, UR5, URZ ;  /* 0x00000005040472a5 */ /* 0x000fc8000f8e003f */
[----:B------:R-:W3:Y:S01]  /*0d90*/  LDC R0, c[0x0][0x14] ;  /* 0x00000500ff007b82 */ /* 0x000ee20000000800 */
[----:B0-----:R-:W-:-:S04]  /*0da0*/  @P1 IMAD.WIDE.U32 R16, R17, UR12, R6 ;  /* 0x0000000c11101c25 */ /* 0x001fc8000f8e0006 */
[----:B------:R-:W-:Y:S02]  /*0db0*/  @P1 IMAD.IADD R17, R17, 0x1, R9 ;  /* 0x0000000111111824 */ /* 0x000fe400078e0209 */
[----:B------:R-:W-:Y:S02]  /*0dc0*/  IMAD.MOV.U32 R9, RZ, RZ, RZ ;  /* 0x000000ffff097224 */ /* 0x000fe400078e00ff */
[----:B-1----:R-:W-:-:S04]  /*0dd0*/  @!P1 IMAD.WIDE.U32 R8, R6, R3, R8 ;  /* 0x0000000306089225 */ /* 0x002fc800078e0008 */
[----:B------:R-:W-:Y:S02]  /*0de0*/  @!P1 IMAD.MOV.U32 R16, RZ, RZ, R8 ;  /* 0x000000ffff109224 */ /* 0x000fe400078e0008 */
[----:B---3--:R-:W-:-:S04]  /*0df0*/  IMAD.WIDE.U32 R10, R0, UR4, RZ ;  /* 0x00000004000a7c25 */ /* 0x008fc8000f8e00ff */
[----:B------:R-:W-:Y:S01]  /*0e00*/  IMAD R3, R0, UR5, RZ ;  /* 0x0000000500037c24 */ /* 0x000fe2000f8e02ff */
[----:B------:R0:W-:Y:S01]  /*0e10*/  STL.64 [R1], R10 ;  /* 0x0000000a01007387 */ /* 0x0001e20000100a00 */
[----:B------:R-:W-:Y:S02]  /*0e20*/  @!P1 IMAD.MOV.U32 R17, RZ, RZ, R9 ;  /* 0x000000ffff119224 */ /* 0x000fe400078e0009 */
[----:B------:R-:W-:Y:S01]  /*0e30*/  IMAD.IADD R0, R11, 0x1, R3 ;  /* 0x000000010b007824 */ /* 0x000fe200078e0203 */
[----:B------:R-:W-:Y:S06]  /*0e40*/  @P0 BRA `(.L_x_12) ;  /* 0x0000000000200947 */ /* 0x000fec0003800000 */
[----:B------:R-:W-:Y:S01]  /*0e50*/  UISETP.GE.U32.AND UP0, UPT, UR40, 0x9, UPT ;  /* 0x000000092800788c */ /* 0x000fe2000bf06070 */
[----:B------:R-:W-:Y:S01]  /*0e60*/  IADD3 R16, P0, R16, R10, RZ ;  /* 0x0000000a10107210 */ /* 0x000fe20007f1e0ff */
[----:B------:R-:W-:Y:S01]  /*0e70*/  UIMAD.WIDE.U32 UR4, UR40, 0x38e38e39, URZ ;  /* 0x38e38e39280478a5 */ /* 0x000fe2000f8e003f */
[----:B------:R-:W-:-:S03]  /*0e80*/  UMOV UR39, URZ ;  /* 0x0000003f00277c82 */ /* 0x000fc60008000000 */
[----:B------:R-:W-:Y:S01]  /*0e90*/  USHF.R.U32.HI UR4, URZ, 0x1, UR5 ;  /* 0x000000013f047899 */ /* 0x000fe20008011605 */
[----:B------:R-:W-:-:S03]  /*0ea0*/  IMAD.X R17, R0, 0x1, R17, P0 ;  /* 0x0000000100117824 */ /* 0x000fc600000e0611 */
[----:B------:R-:W-:Y:S02]  /*0eb0*/  UIMAD UR38, UR4, -0x9, UR40 ;  /* 0xfffffff7042678a4 */ /* 0x000fe4000f8e0228 */
[----:B------:R-:W-:-:S12]  /*0ec0*/  @UP0 ULOP3.LUT UR39, UR4, 0x1, URZ, 0xc0, !UPT ;  /* 0x0000000104270892 */ /* 0x000fd8000f8ec03f */
.L_x_12:
[----:B------:R-:W-:Y:S01]  /*0ed0*/  ISETP.GE.U32.AND P0, PT, R16, UR8, PT ;  /* 0x0000000810007c0c */ /* 0x000fe2000bf06070 */
[----:B------:R-:W-:Y:S01]  /*0ee0*/  IMAD.MOV.U32 R22, RZ, RZ, -0x1 ;  /* 0xffffffffff167424 */ /* 0x000fe200078e00ff */
[----:B------:R-:W-:Y:S01]  /*0ef0*/  PRMT R3, RZ, 0x7610, R3 ;  /* 0x00007610ff037816 */ /* 0x000fe20000000003 */
[----:B------:R-:W-:Y:S01]  /*0f00*/  IMAD.MOV.U32 R18, RZ, RZ, -0x1 ;  /* 0xffffffffff127424 */ /* 0x000fe200078e00ff */
[----:B------:R-:W-:Y:S01]  /*0f10*/  ISETP.GE.U32.AND.EX P0, PT, R17, UR9, PT, P0 ;  /* 0x0000000911007c0c */ /* 0x000fe2000bf06100 */
[----:B------:R-:W-:-:S12]  /*0f20*/  IMAD.MOV.U32 R19, RZ, RZ, -0x1 ;  /* 0xffffffffff137424 */ /* 0x000fd800078e00ff */
[----:B------:R-:W-:Y:S05]  /*0f30*/  @P0 BRA `(.L_x_13) ;  /* 0x0000000400280947 */ /* 0x000fea0003800000 */
[----:B------:R-:W1:Y:S01]  /*0f40*/  LDC.64 R18, c[0x0][0x628] ;  /* 0x00018a00ff127b82 */ /* 0x000e620000000a00 */
[----:B------:R-:W-:Y:S02]  /*0f50*/  IMAD.MOV.U32 R8, RZ, RZ, R16 ;  /* 0x000000ffff087224 */ /* 0x000fe400078e0010 */
[----:B------:R-:W-:-:S05]  /*0f60*/  IMAD.MOV.U32 R9, RZ, RZ, R17 ;  /* 0x000000ffff097224 */ /* 0x000fca00078e0011 */
[----:B------:R-:W3:Y:S08]  /*0f70*/  LDC R22, c[0x0][0x630] ;  /* 0x00018c00ff167b82 */ /* 0x000ef00000000800 */
[----:B------:R-:W4:Y:S01]  /*0f80*/  LDC.64 R26, c[0x0][0x620] ;  /* 0x00018800ff1a7b82 */ /* 0x000f220000000a00 */
[----:B-1----:R-:W-:-:S04]  /*0f90*/  ISETP.NE.U32.AND P0, PT, R18, RZ, PT ;  /* 0x000000ff1200720c */ /* 0x002fc80003f05070 */
[----:B------:R-:W-:-:S13]  /*0fa0*/  ISETP.NE.AND.EX P0, PT, R19, RZ, PT, P0 ;  /* 0x000000ff1300720c */ /* 0x000fda0003f05300 */
[----:B---34-:R-:W-:Y:S05]  /*0fb0*/  @!P0 BRA `(.L_x_14) ;  /* 0x0000000000288947 */ /* 0x018fea0003800000 */
[----:B------:R-:W1:Y:S02]  /*0fc0*/  LDC R3, c[0x0][0x634] ;  /* 0x00018d00ff037b82 */ /* 0x000e640000000800 */
[----:B-1----:R-:W-:-:S05]  /*0fd0*/  IADD3 R3, P0, R16, R3, RZ ;  /* 0x0000000310037210 */ /* 0x002fca0007f1e0ff */
[----:B------:R-:W-:-:S04]  /*0fe0*/  IMAD.X R15, RZ, RZ, R17, P0 ;  /* 0x000000ffff0f7224 */ /* 0x000fc800000e0611 */
[----:B------:R-:W-:-:S04]  /*0ff0*/  IMAD.WIDE.U32 R8, R15, R18, RZ ;  /* 0x000000120f087225 */ /* 0x000fc800078e00ff */
[----:B0-----:R-:W-:-:S04]  /*1000*/  IMAD.WIDE.U32 R10, P0, R3, R19, R8 ;  /* 0x00000013030a7225 */ /* 0x001fc80007800008 */
[----:B------:R-:W-:-:S04]  /*1010*/  IMAD.WIDE.U32 R8, R3, R18, RZ ;  /* 0x0000001203087225 */ /* 0x000fc800078e00ff */
[----:B------:R-:W-:Y:S01]  /*1020*/  IMAD.X R13, RZ, RZ, RZ, P0 ;  /* 0x000000ffff0d7224 */ /* 0x000fe200000e06ff */
[----:B------:R-:W-:Y:S01]  /*1030*/  IADD3 RZ, P0, R9, R10, RZ ;  /* 0x0000000a09ff7210 */ /* 0x000fe20007f1e0ff */
[----:B------:R-:W-:-:S04]  /*1040*/  IMAD.MOV.U32 R12, RZ, RZ, R11 ;  /* 0x000000ffff0c7224 */ /* 0x000fc800078e000b */
[----:B------:R-:W-:-:S08]  /*1050*/  IMAD.WIDE.U32.X R8, R15, R19, R12, P0 ;  /* 0x000000130f087225 */ /* 0x000fd000000e040c */
.L_x_14:
[----:B------:R-:W1:Y:S01]  /*1060*/  LDC.64 R30, c[0x0][0x640] ;  /* 0x00019000ff1e7b82 */ /* 0x000e620000000a00 */
[-CC-:B------:R-:W-:Y:S02]  /*1070*/  SHF.R.U64 R32, R8, R22.reuse, R9.reuse ;  /* 0x0000001608207219 */ /* 0x180fe40000001209 */
[----:B------:R-:W-:Y:S02]  /*1080*/  SHF.R.U32.HI R3, RZ, R22, R9 ;  /* 0x00000016ff037219 */ /* 0x000fe40000011609 */
[----:B0-----:R-:W-:-:S03]  /*1090*/  IADD3 R11, P0, RZ, -R32, RZ ;  /* 0x80000020ff0b7210 */ /* 0x001fc60007f1e0ff */
[----:B------:R-:W0:Y:S02]  /*10a0*/  LDC R12, c[0x0][0x618] ;  /* 0x00018600ff0c7b82 */ /* 0x000e240000000800 */
[----:B------:R-:W-:Y:S02]  /*10b0*/  IMAD.X R3, RZ, RZ, ~R3, P0 ;  /* 0x000000ffff037224 */ /* 0x000fe400000e0e03 */
[----:B------:R-:W-:-:S04]  /*10c0*/  IMAD.WIDE.U32 R8, R11, R26, R16 ;  /* 0x0000001a0b087225 */ /* 0x000fc800078e0010 */
[----:B------:R-:W3:Y:S01]  /*10d0*/  LDC R22, c[0x0][0x608] ;  /* 0x00018200ff167b82 */ /* 0x000ee20000000800 */
[----:B------:R-:W-:-:S04]  /*10e0*/  IMAD R10, R3, R26, RZ ;  /* 0x0000001a030a7224 */ /* 0x000fc800078e02ff */
[----:B------:R-:W-:Y:S02]  /*10f0*/  IMAD R3, R11, R27, R10 ;  /* 0x0000001b0b037224 */ /* 0x000fe400078e020a */
[----:B------:R-:W-:Y:S01]  /*1100*/  IMAD.MOV.U32 R10, RZ, RZ, -0x1 ;  /* 0xffffffffff0a7424 */ /* 0x000fe200078e00ff */
[----:B------:R-:W4:Y:S01]  /*1110*/  LDC R29, c[0x0][0x658] ;  /* 0x00019600ff1d7b82 */ /* 0x000f220000000800 */
[----:B------:R-:W-:Y:S01]  /*1120*/  IMAD.IADD R3, R9, 0x1, R3 ;  /* 0x0000000109037824 */ /* 0x000fe200078e0203 */
[----:B-1----:R-:W-:-:S04]  /*1130*/  ISETP.NE.U32.AND P0, PT, R30, RZ, PT ;  /* 0x000000ff1e00720c */ /* 0x002fc80003f05070 */
[----:B------:R-:W-:Y:S02]  /*1140*/  ISETP.NE.AND.EX P0, PT, R31, RZ, PT, P0 ;  /* 0x000000ff1f00720c */ /* 0x000fe40003f05300 */
[----:B------:R-:W1:Y:S01]  /*1150*/  LDC R26, c[0x0][0x600] ;  /* 0x00018000ff1a7b82 */ /* 0x000e620000000800 */
[-CC-:B0-----:R-:W-:Y:S02]  /*1160*/  SHF.R.U64 R18, R8, R12.reuse, R3.reuse ;  /* 0x0000000c08127219 */ /* 0x181fe40000001203 */
[----:B------:R-:W-:-:S05]  /*1170*/  SHF.R.U32.HI R3, RZ, R12, R3 ;  /* 0x0000000cff037219 */ /* 0x000fca0000011603 */
[----:B------:R-:W0:Y:S01]  /*1180*/  LDC R27, c[0x0][0x648] ;  /* 0x00019200ff1b7b82 */ /* 0x000e220000000800 */
[-CC-:B---3--:R-:W-:Y:S02]  /*1190*/  SHF.R.U64 R34, R18, R22.reuse, R3.reuse ;  /* 0x0000001612227219 */ /* 0x188fe40000001203 */
[----:B------:R-:W-:Y:S01]  /*11a0*/  SHF.R.U32.HI R8, RZ, R22, R3 ;  /* 0x00000016ff087219 */ /* 0x000fe20000011603 */
[----:B------:R-:W-:-:S04]  /*11b0*/  IMAD.MOV.U32 R22, RZ, RZ, 0x1 ;  /* 0x00000001ff167424 */ /* 0x000fc800078e00ff */
[----:B------:R-:W3:Y:S01]  /*11c0*/  LDC R33, c[0x0][0x638] ;  /* 0x00018e00ff217b82 */ /* 0x000ee20000000800 */
[-CC-:B----4-:R-:W-:Y:S02]  /*11d0*/  SHF.R.U64 R36, R34, R29.reuse, R8.reuse ;  /* 0x0000001d22247219 */ /* 0x190fe40000001208 */
[-C--:B------:R-:W-:Y:S02]  /*11e0*/  SHF.L.U32 R3, R10, R29.reuse, RZ ;  /* 0x0000001d0a037219 */ /* 0x080fe400000006ff */
[----:B------:R-:W-:Y:S01]  /*11f0*/  SHF.R.U32.HI R9, RZ, R29, R8 ;  /* 0x0000001dff097219 */ /* 0x000fe20000011608 */
[----:B------:R-:W-:Y:S01]  /*1200*/  IMAD.MOV.U32 R8, RZ, RZ, R36 ;  /* 0x000000ffff087224 */ /* 0x000fe200078e0024 */
[----:B------:R-:W-:Y:S01]  /*1210*/  LOP3.LUT R15, RZ, R3, RZ, 0x33, !PT ;  /* 0x00000003ff0f7212 */ /* 0x000fe200078e33ff */
[----:B------:R-:W4:Y:S01]  /*1220*/  LDC R28, c[0x0][0x610] ;  /* 0x00018400ff1c7b82 */ /* 0x000f220000000800 */
[----:B------:R-:W-:Y:S05]  /*1230*/  @!P0 BRA `(.L_x_15) ;  /* 0x0000000000288947 */ /* 0x000fea0003800000 */
[----:B------:R-:W2:Y:S02]  /*1240*/  LDC R3, c[0x0][0x64c] ;  /* 0x00019300ff037b82 */ /* 0x000ea40000000800 */
[----:B--2---:R-:W-:-:S05]  /*1250*/  IADD3 R3, P0, R36, R3, RZ ;  /* 0x0000000324037210 */ /* 0x004fca0007f1e0ff */
[----:B------:R-:W-:-:S04]  /*1260*/  IMAD.X R19, RZ, RZ, R9, P0 ;  /* 0x000000ffff137224 */ /* 0x000fc800000e0609 */
[----:B------:R-:W-:-:S04]  /*1270*/  IMAD.WIDE.U32 R8, R19, R30, RZ ;  /* 0x0000001e13087225 */ /* 0x000fc800078e00ff */
[----:B------:R-:W-:-:S04]  /*1280*/  IMAD.WIDE.U32 R10, P0, R3, R31, R8 ;  /* 0x0000001f030a7225 */ /* 0x000fc80007800008 */
[----:B------:R-:W-:-:S04]  /*1290*/  IMAD.WIDE.U32 R8, R3, R30, RZ ;  /* 0x0000001e03087225 */ /* 0x000fc800078e00ff */
[----:B------:R-:W-:Y:S01]  /*12a0*/  IMAD.X R13, RZ, RZ, RZ, P0 ;  /* 0x000000ffff0d7224 */ /* 0x000fe200000e06ff */
[----:B------:R-:W-:Y:S01]  /*12b0*/  IADD3 RZ, P0, R9, R10, RZ ;  /* 0x0000000a09ff7210 */ /* 0x000fe20007f1e0ff */
[----:B------:R-:W-:-:S04]  /*12c0*/  IMAD.MOV.U32 R12, RZ, RZ, R11 ;  /* 0x000000ffff0c7224 */ /* 0x000fc800078e000b */
[----:B------:R-:W-:-:S08]  /*12d0*/  IMAD.WIDE.U32.X R8, R19, R31, R12, P0 ;  /* 0x0000001f13087225 */ /* 0x000fd000000e040c */
.L_x_15:
[----:B0-----:R-:W-:Y:S01]  /*12e0*/  SHF.R.U64 R7, R8, R27, R9 ;  /* 0x0000001b08077219 */ /* 0x001fe20000001209 */
[----:B-1----:R-:W-:Y:S01]  /*12f0*/  VIADD R9, R26, 0xffffffff ;  /* 0xffffffff1a097836 */ /* 0x002fe20000000000 */
[----:B------:R-:W-:Y:S01]  /*1300*/  SHF.L.U32 R3, R22, R29, RZ ;  /* 0x0000001d16037219 */ /* 0x000fe200000006ff */
[----:B------:R-:W-:Y:S01]  /*1310*/  @P1 IMAD R21, R25, R24, R6 ;  /* 0x0000001819151224 */ /* 0x000fe200078e0206 */
[----:B------:R-:W-:Y:S01]  /*1320*/  LOP3.LUT R8, R34, R15, RZ, 0xc0, !PT ;  /* 0x0000000f22087212 */ /* 0x000fe200078ec0ff */
[----:B------:R-:W-:Y:S02]  /*1330*/  IMAD.MOV R10, RZ, RZ, -R7 ;  /* 0x000000ffff0a7224 */ /* 0x000fe400078e0a07 */
[----:B------:R-:W-:Y:S02]  /*1340*/  IMAD.MOV.U32 R6, RZ, RZ, 0x1 ;  /* 0x00000001ff067424 */ /* 0x000fe400078e00ff */
[----:B------:R-:W-:Y:S01]  /*1350*/  IMAD R8, R3, R7, R8 ;  /* 0x0000000703087224 */ /* 0x000fe200078e0208 */
[----:B------:R-:W-:Y:S01]  /*1360*/  LOP3.LUT R7, R18, R9, RZ, 0xc0, !PT ;  /* 0x0000000912077212 */ /* 0x000fe200078ec0ff */
[----:B---3--:R-:W-:-:S02]  /*1370*/  IMAD R3, R10, R33, R36 ;  /* 0x000000210a037224 */ /* 0x008fc400078e0224 */
[----:B----4-:R-:W-:Y:S02]  /*1380*/  IMAD R22, R8, R28, R21 ;  /* 0x0000001c08167224 */ /* 0x010fe400078e0215 */
[----:B------:R-:W-:Y:S01]  /*1390*/  IMAD R7, R3, R26, R7 ;  /* 0x0000001a03077224 */ /* 0x000fe200078e0207 */
[----:B------:R-:W-:Y:S01]  /*13a0*/  PRMT R3, R6, 0x7610, R3 ;  /* 0x0000761006037816 */ /* 0x000fe20000000003 */
[----:B------:R-:W-:-:S03]  /*13b0*/  IMAD.MOV.U32 R19, RZ, RZ, R32 ;  /* 0x000000ffff137224 */ /* 0x000fc600078e0020 */
[----:B------:R-:W-:Y:S02]  /*13c0*/  SEL R18, R7, R22, !P1 ;  /* 0x0000001607127207 */ /* 0x000fe40004800000 */
[----:B------:R-:W-:-:S07]  /*13d0*/  SEL R22, R22, R7, !P1 ;  /* 0x0000000716167207 */ /* 0x000fce0004800000 */
.L_x_13:
[----:B------:R-:W-:Y:S05]  /*13e0*/  @!P3 BRA `(.L_x_16) ;  /* 0x00000000000cb947 */ /* 0x000fea0003800000 */
[----:B------:R-:W-:Y:S01]  /*13f0*/  UCGABAR_WAIT ;  /* 0x0000000000007dc7 */ /* 0x000fe20008000000 */
[----:B------:R-:W-:Y:S01]  /*1400*/  CCTL.IVALL ;  /* 0x00000000ff00798f */ /* 0x000fe20002000000 */
[----:B------:R-:W-:Y:S05]  /*1410*/  BRA `(.L_x_17) ;  /* 0x0000000000047947 */ /* 0x000fea0003800000 */
.L_x_16:
[----:B------:R-:W-:Y:S06]  /*1420*/  BAR.SYNC.DEFER_BLOCKING 0x0 ;  /* 0x0000000000007b1d */ /* 0x000fec0000010000 */
.L_x_17:
[----:B------:R-:W-:Y:S05]  /*1430*/  @!P2 BRA `(.L_x_18) ;  /* 0x00000054007ca947 */ /* 0x000fea0003800000 */
[----:B------:R-:W-:-:S13]  /*1440*/  ISETP.GT.U32.AND P0, PT, R35, 0x1, PT ;  /* 0x000000012300780c */ /* 0x000fda0003f04070 */
[----:B------:R-:W-:Y:S05]  /*1450*/  @P0 EXIT ;  /* 0x000000000000094d */ /* 0x000fea0003800000 */
.L_x_19:
[----:B------:R-:W-:-:S08]  /*1460*/  NOP ;  /* 0x0000000000007918 */ /* 0x000fd00000000000 */
[----:B------:R-:W1:Y:S02]  /*1470*/  USETMAXREG.TRY_ALLOC.CTAPOOL UP0, 0xe8 ;  /* 0x000000e8000079c8 */ /* 0x000e640008000600 */
[----:B-1----:R-:W-:-:S13]  /*1480*/  PLOP3.LUT P0, PT, PT, PT, UP0, 0x80, 0x0 ;  /* 0x000000000000781c */ /* 0x002fda0003f0f008 */
[----:B------:R-:W-:Y:S05]  /*1490*/  @!P0 BRA `(.L_x_19) ;  /* 0xfffffffc00f08947 */ /* 0x000fea000383ffff */
[----:B------:R-:W-:-:S13]  /*14a0*/  LOP3.LUT P0, RZ, R3, 0xff, RZ, 0xc0, !PT ;  /* 0x000000ff03ff7812 */ /* 0x000fda000780c0ff */
[----:B------:R-:W-:Y:S05]  /*14b0*/  @!P0 EXIT ;  /* 0x000000000000894d */ /* 0x000fea0003800000 */
[----:B------:R-:W3:Y:S01]  /*14c0*/  LDL.64 R12, [R1] ;  /* 0x00000000010c7983 */ /* 0x000ee20000100a00 */
[----:B------:R-:W1:Y:S01]  /*14d0*/  S2UR UR4, SR_CgaCtaId ;  /* 0x00000000000479c3 */ /* 0x000e620000008800 */
[CC--:B------:R-:W-:Y:S01]  /*14e0*/  LEA.HI R3, R20.reuse, R5.reuse, RZ, 0x2 ;  /* 0x0000000514037211 */ /* 0x0c0fe200078f10ff */
[----:B------:R-:W-:Y:S01]  /*14f0*/  UISETP.LT.AND UP0, UPT, UR40, 0x1, UPT ;  /* 0x000000012800788c */ /* 0x000fe2000bf01270 */
[----:B------:R-:W-:Y:S01]  /*1500*/  LEA.HI R20, R20, R5, RZ, 0x5 ;  /* 0x0000000514147211 */ /* 0x000fe200078f28ff */
[----:B------:R-:W-:Y:S01]  /*1510*/  UIADD3 UR5, UR43, -0x1, URZ ;  /* 0xffffffff2b057890 */ /* 0x000fe2000fffe03f */
[--C-:B------:R-:W-:Y:S01]  /*1520*/  SHF.R.S32.HI R92, RZ, 0x2, R3.reuse ;  /* 0x00000002ff5c7819 */ /* 0x100fe20000011403 */
[----:B------:R-:W-:Y:S01]  /*1530*/  USEL UR42, UR40, 0x1, UP0 ;  /* 0x00000001282a7887 */ /* 0x000fe20008000000 */
[----:B------:R-:W-:Y:S01]  /*1540*/  SHF.R.S32.HI R7, RZ, 0x1f, R3 ;  /* 0x0000001fff077819 */ /* 0x000fe20000011403 */
[----:B------:R-:W4:Y:S01]  /*1550*/  LDC R97, c[0x0][0x658] ;  /* 0x00019600ff617b82 */ /* 0x000f220000000800 */
[----:B------:R-:W-:Y:S01]  /*1560*/  LOP3.LUT R4, R3, 0xfffffffc, RZ, 0xc0, !PT ;  /* 0xfffffffc03047812 */ /* 0x000fe200078ec0ff */
[----:B------:R-:W-:Y:S01]  /*1570*/  UMOV UR41, 0x400 ;  /* 0x0000040000297882 */ /* 0x000fe20000000000 */
[----:B------:R-:W-:Y:S01]  /*1580*/  LEA.HI R7, R7, R92, RZ, 0x3 ;  /* 0x0000005c07077211 */ /* 0x000fe200078f18ff */
[----:B------:R-:W-:Y:S01]  /*1590*/  UISETP.NE.AND UP0, UPT, UR5, URZ, UPT ;  /* 0x0000003f0500728c */ /* 0x000fe2000bf05270 */
[----:B------:R-:W-:Y:S01]  /*15a0*/  SHF.R.S32.HI R3, RZ, 0x5, R20 ;  /* 0x00000005ff037819 */ /* 0x000fe20000011414 */
[----:B------:R-:W-:Y:S01]  /*15b0*/  IMAD.IADD R4, R5, 0x1, -R4 ;  /* 0x0000000105047824 */ /* 0x000fe200078e0a04 */
[----:B------:R-:W-:Y:S01]  /*15c0*/  LOP3.LUT R7, R7, 0xfffffff8, RZ, 0xc0, !PT ;  /* 0xfffffff807077812 */ /* 0x000fe200078ec0ff */
[----:B------:R-:W2:Y:S01]  /*15d0*/  LDC.64 R8, c[0x0][0x5c8] ;  /* 0x00017200ff087b82 */ /* 0x000ea20000000a00 */
[----:B------:R-:W-:Y:S01]  /*15e0*/  IMAD.MOV.U32 R6, RZ, RZ, -0x1 ;  /* 0xffffffffff067424 */ /* 0x000fe200078e00ff */
[----:B------:R-:W-:Y:S01]  /*15f0*/  ULDC UR6, c[0x0][0x284] ;  /* 0x0000a10000067ab9 */ /* 0x000fe20000000800 */
[----:B0-----:R-:W-:Y:S01]  /*1600*/  IMAD.MOV.U32 R10, RZ, RZ, 0x1 ;  /* 0x00000001ff0a7424 */ /* 0x001fe200078e00ff */
[----:B------:R-:W-:Y:S01]  /*1610*/  LOP3.LUT R104, R23, 0x1, RZ, 0xfc, !PT ;  /* 0x0000000117687812 */ /* 0x000fe200078efcff */
[----:B------:R-:W-:Y:S01]  /*1620*/  IMAD.IADD R92, R92, 0x1, -R7 ;  /* 0x000000015c5c7824 */ /* 0x000fe200078e0a07 */
[----:B------:R-:W-:Y:S01]  /*1630*/  USHF.L.U32 UR45, UR40, 0x1, URZ ;  /* 0x00000001282d7899 */ /* 0x000fe2000800063f */
[----:B------:R-:W-:Y:S01]  /*1640*/  IMAD.SHL.U32 R94, R4, 0x2, RZ ;  /* 0x00000002045e7824 */ /* 0x000fe200078e00ff */
[----:B------:R-:W0:Y:S01]  /*1650*/  LDC R99, c[0x0][0x288] ;  /* 0x0000a200ff637b82 */ /* 0x000e220000000800 */
[----:B-1----:R-:W-:Y:S01]  /*1660*/  ULEA UR41, UR4, UR41, 0x18 ;  /* 0x0000002904297291 */ /* 0x002fe2000f8ec03f */
[--C-:B------:R-:W-:Y:S01]  /*1670*/  SHF.R.S32.HI R93, RZ, 0x1f, R92.reuse ;  /* 0x0000001fff5d7819 */ /* 0x100fe2000001145c */
[----:B------:R-:W-:Y:S01]  /*1680*/  USHF.L.U32 UR4, UR5, 0x3, URZ ;  /* 0x0000000305047899 */ /* 0x000fe2000800063f */
[C---:B------:R-:W-:Y:S01]  /*1690*/  IMAD R102, R3.reuse, -0x10, -R92 ;  /* 0xfffffff003667824 */ /* 0x040fe200078e0a5c */
[----:B------:R-:W-:Y:S01]  /*16a0*/  USEL UR5, URZ, 0x1, UP0 ;  /* 0x000000013f057887 */ /* 0x000fe20008000000 */
[----:B------:R-:W-:Y:S01]  /*16b0*/  SHF.R.S32.HI R95, RZ, 0x1f, R94 ;  /* 0x0000001fff5f7819 */ /* 0x000fe2000001145e */
[----:B------:R-:W-:Y:S01]  /*16c0*/  UIADD3 UR46, UR41, 0xa0, URZ ;  /* 0x000000a0292e7890 */ /* 0x000fe2000fffe03f */
[----:B------:R-:W1:Y:S01]  /*16d0*/  LDC R100, c[0x0][0x600] ;  /* 0x00018000ff647b82 */ /* 0x000e620000000800 */
[-C--:B----4-:R-:W-:Y:S01]  /*16e0*/  SHF.L.U32 R6, R6, R97.reuse, RZ ;  /* 0x0000006106067219 */ /* 0x090fe200000006ff */
[----:B------:R-:W-:Y:S01]  /*16f0*/  ULOP3.LUT UR4, UR4, 0x8, URZ, 0xc0, !UPT ;  /* 0x0000000804047892 */ /* 0x000fe2000f8ec03f */
[----:B------:R-:W-:Y:S01]  /*1700*/  IMAD.WIDE R92, R3, 0x10, R92 ;  /* 0x00000010035c7825 */ /* 0x000fe200078e025c */
[----:B------:R-:W-:Y:S01]  /*1710*/  SHF.L.U32 R97, R10, R97, RZ ;  /* 0x000000610a617219 */ /* 0x000fe200000006ff */
[----:B------:R-:W-:Y:S01]  /*1720*/  UIADD3 UR42, -UR42, UR40, URZ ;  /* 0x000000282a2a7290 */ /* 0x000fe2000fffe13f */
[----:B------:R-:W-:Y:S01]  /*1730*/  LOP3.LUT R101, RZ, R6, RZ, 0x33, !PT ;  /* 0x00000006ff657212 */ /* 0x000fe200078e33ff */
[----:B------:R-:W-:Y:S01]  /*1740*/  IMAD.U32 R105, RZ, RZ, UR5 ;  /* 0x00000005ff697e24 */ /* 0x000fe2000f8e00ff */
[C---:B--2---:R-:W-:Y:S01]  /*1750*/  SHF.L.U64.HI R96, R8.reuse, 0x3, R9 ;  /* 0x0000000308607819 */ /* 0x044fe20000010209 */
[----:B------:R-:W-:Y:S01]  /*1760*/  IMAD.SHL.U32 R91, R8, 0x8, RZ ;  /* 0x00000008085b7824 */ /* 0x000fe200078e00ff */
[----:B------:R-:W-:Y:S01]  /*1770*/  ULEA UR43, UR43, UR46, 0x3 ;  /* 0x0000002e2b2b7291 */ /* 0x000fe2000f8e183f */
[----:B------:R-:W-:Y:S01]  /*1780*/  VIADD R102, R102, UR6 ;  /* 0x0000000666667c36 */ /* 0x000fe20008000000 */
[----:B------:R-:W-:-:S02]  /*1790*/  ULOP3.LUT UR47, UR4, 0x8, URZ, 0x3c, !UPT ;  /* 0x00000008042f7892 */ /* 0x000fc4000f8e3c3f */
[----:B------:R-:W-:Y:S01]  /*17a0*/  ULOP3.LUT UR44, UR4, 0x18, URZ, 0x3c, !UPT ;  /* 0x00000018042c7892 */ /* 0x000fe2000f8e3c3f */
[----:B0-----:R-:W-:Y:S02]  /*17b0*/  IMAD R99, R4, -0x2, R99 ;  /* 0xfffffffe04637824 */ /* 0x001fe400078e0263 */
[----:B-1----:R-:W-:Y:S01]  /*17c0*/  VIADD R100, R100, 0xffffffff ;  /* 0xffffffff64647836 */ /* 0x002fe20000000000 */
[----:B---3--:R-:W-:-:S08]  /*17d0*/  SHF.L.U64.HI R98, R12, 0x1, R0 ;  /* 0x000000010c627819 */ /* 0x008fd00000010200 */
.L_x_167:
[----:B------:R-:W-:-:S04]  /*17e0*/  SHF.L.U32 R0, R105, 0x1f, RZ ;  /* 0x0000001f69007819 */ /* 0x000fc800000006ff */
[----:B------:R-:W0:Y:S02]  /*17f0*/  SYNCS.PHASECHK.TRANS64.TRYWAIT P0, [UR43+-0x8], R0 ;  /* 0xfffff800ff0075a7 */ /* 0x000e24000800016b */
[----:B01-34-:R-:W-:Y:S05]  /*1800*/  @!P0 BRA `(.L_x_20) ;  /* 0x0000006400408947 */ /* 0x01bfea0003800000 */
.L_x_194:
[----:B------:R-:W-:Y:S02]  /*1810*/  ULDC UR4, c[0x0][0x28c] ;  /* 0x0000a30000047ab9 */ /* 0x000fe40000000800 */
[----:B------:R-:W-:-:S13]  /*1820*/  ISETP.LT.AND P0, PT, RZ, UR4, PT ;  /* 0x00000004ff007c0c */ /* 0x000fda000bf01270 */
[----:B------:R-:W-:Y:S05]  /*1830*/  @P0 BRA `(.L_x_21) ;  /* 0x0000000000400947 */ /* 0x000fea0003800000 */
[----:B0-----:R-:W-:Y:S01]  /*1840*/  MOV R0, 0x0 ;  /* 0x0000000000007802 */ /* 0x001fe20000000f00 */
[----:B------:R-:W-:Y:S01]  /*1850*/  ULDC.64 UR4, c[0x4][0x68] ;  /* 0x01001a0000047ab9 */ /* 0x000fe20000000a00 */
[----:B------:R-:W-:Y:S01]  /*1860*/  ULDC.64 UR6, c[0x4][0x8] ;  /* 0x0100020000067ab9 */ /* 0x000fe20000000a00 */
[----:B------:R-:W-:Y:S01]  /*1870*/  IMAD.U32 R4, RZ, RZ, UR4 ;  /* 0x00000004ff047e24 */ /* 0x000fe2000f8e00ff */
[----:B------:R0:W1:Y:S01]  /*1880*/  LDC.64 R14, c[0x4][R0] ;  /* 0x01000000000e7b82 */ /* 0x0000620000000a00 */
[----:B------:R-:W-:Y:S01]  /*1890*/  IMAD.U32 R5, RZ, RZ, UR5 ;  /* 0x00000005ff057e24 */ /* 0x000fe2000f8e00ff */
[----:B------:R-:W-:Y:S01]  /*18a0*/  ULDC.64 UR4, c[0x4][0x70] ;  /* 0x01001c0000047ab9 */ /* 0x000fe20000000a00 */
[----:B------:R-:W-:Y:S02]  /*18b0*/  IMAD.U32 R10, RZ, RZ, UR6 ;  /* 0x00000006ff0a7e24 */ /* 0x000fe4000f8e00ff */
[----:B------:R-:W-:Y:S02]  /*18c0*/  IMAD.U32 R6, RZ, RZ, UR4 ;  /* 0x00000004ff067e24 */ /* 0x000fe4000f8e00ff */
[----:B------:R-:W-:-:S02]  /*18d0*/  IMAD.U32 R7, RZ, RZ, UR5 ;  /* 0x00000005ff077e24 */ /* 0x000fc4000f8e00ff */
[----:B------:R-:W-:Y:S02]  /*18e0*/  IMAD.U32 R11, RZ, RZ, UR7 ;  /* 0x00000007ff0b7e24 */ /* 0x000fe4000f8e00ff */
[----:B------:R-:W-:Y:S02]  /*18f0*/  IMAD.MOV.U32 R8, RZ, RZ, 0x1e1 ;  /* 0x000001e1ff087424 */ /* 0x000fe400078e00ff */
[----:B------:R-:W-:Y:S02]  /*1900*/  IMAD.MOV.U32 R12, RZ, RZ, 0x1 ;  /* 0x00000001ff0c7424 */ /* 0x000fe400078e00ff */
[----:B0-----:R-:W-:-:S07]  /*1910*/  IMAD.MOV.U32 R13, RZ, RZ, RZ ;  /* 0x000000ffff0d7224 */ /* 0x001fce00078e00ff */
[----:B------:R-:W-:-:S07]  /*1920*/  LEPC R20, `(.L_x_21) ;  /* 0x000000001014794e */ /* 0x000fce0000000000 */
[----:B-1---5:R-:W-:Y:S05]  /*1930*/  CALL.ABS.NOINC R14 ;  /* 0x000000000e007343 */ /* 0x022fea0003c00000 */
.L_x_21:
[----:B------:R-:W-:-:S13]  /*1940*/  ISETP.NE.AND P0, PT, R104, 0x3, PT ;  /* 0x000000036800780c */ /* 0x000fda0003f05270 */
[----:B------:R-:W-:Y:S05]  /*1950*/  @!P0 BRA `(.L_x_22) ;  /* 0x0000000000048947 */ /* 0x000fea0003800000 */
[----:B------:R-:W-:Y:S01]  /*1960*/  BPT.TRAP 0x1 ;  /* 0x000000040000795c */ /* 0x000fe20000300000 */
.L_x_22:
[----:B0-----:R-:W-:Y:S02]  /*1970*/  IMAD.U32 R3, RZ, RZ, UR38 ;  /* 0x00000026ff037e24 */ /* 0x001fe4000f8e00ff */
[----:B------:R-:W-:-:S03]  /*1980*/  IMAD.U32 R0, RZ, RZ, UR39 ;  /* 0x00000027ff007e24 */ /* 0x000fc6000f8e00ff */
[----:B------:R-:W-:Y:S02]  /*1990*/  LEA R3, R3, UR41, 0x3 ;  /* 0x0000002903037c11 */ /* 0x000fe4000f8e18ff */
[----:B------:R-:W-:-:S04]  /*19a0*/  SHF.L.U32 R0, R0, 0x1f, RZ ;  /* 0x0000001f00007819 */ /* 0x000fc800000006ff */
[----:B------:R0:W1:Y:S01]  /*19b0*/  SYNCS.PHASECHK.TRANS64.TRYWAIT P1, [R3+URZ], R0 ;  /* 0x00000000030075a7 */ /* 0x000062000802017f */
[----:B------:R-:W-:Y:S05]  /*19c0*/  @!P0 BRA `(.L_x_23) ;  /* 0x0000000000048947 */ /* 0x000fea0003800000 */
[----:B------:R-:W-:Y:S01]  /*19d0*/  BPT.TRAP 0x1 ;  /* 0x000000040000795c */ /* 0x000fe20000300000 */
.L_x_23:
[----:B------:R-:W-:-:S05]  /*19e0*/  IMAD.U32 R4, RZ, RZ, UR42 ;  /* 0x0000002aff047e24 */ /* 0x000fca000f8e00ff */
[----:B------:R-:W-:Y:S01]  /*19f0*/  ISETP.GE.AND P2, PT, R4, 0x1, PT ;  /* 0x000000010400780c */ /* 0x000fe20003f46270 */
[----:B-1----:R-:W-:-:S12]  /*1a00*/  @P1 BRA `(.L_x_24) ;  /* 0x0000000000081947 */ /* 0x002fd80003800000 */
[----:B------:R-:W1:Y:S02]  /*1a10*/  SYNCS.PHASECHK.TRANS64.TRYWAIT P1, [R3+URZ], R0 ;  /* 0x00000000030075a7 */ /* 0x000e64000802017f */
[----:B-1----:R-:W-:Y:S05]  /*1a20*/  @!P1 BRA `(.L_x_25) ;  /* 0x0000006000d09947 */ /* 0x002fea0003800000 */
.L_x_24:
[----:B------:R-:W-:Y:S05]  /*1a30*/  WARPSYNC.ALL ;  /* 0x0000000000007948 */ /* 0x000fea0003800000 */
[----:B------:R-:W-:Y:S01]  /*1a40*/  UIADD3 UR4, UR41, 0x180, URZ ;  /* 0x0000018029047890 */ /* 0x000fe2000fffe03f */
[----:B------:R-:W-:Y:S01]  /*1a50*/  WARPGROUP.ARRIVE ;  /* 0x00000000000079c5 */ /* 0x000fe20000000000 */
[----:B------:R-:W-:Y:S02]  /*1a60*/  UIADD3 UR5, UR41, 0x12180, URZ ;  /* 0x0001218029057890 */ /* 0x000fe4000fffe03f */
[----:B------:R-:W-:Y:S02]  /*1a70*/  USHF.R.U32.HI UR4, URZ, 0x4, UR4 ;  /* 0x000000043f047899 */ /* 0x000fe40008011604 */
[----:B------:R-:W-:-:S02]  /*1a80*/  USHF.R.U32.HI UR5, URZ, 0x4, UR5 ;  /* 0x000000043f057899 */ /* 0x000fc40008011605 */
[----:B------:R-:W-:Y:S02]  /*1a90*/  ULOP3.LUT UR4, UR4, 0x3fff, URZ, 0xc0, !UPT ;  /* 0x00003fff04047892 */ /* 0x000fe4000f8ec03f */
[----:B------:R-:W-:Y:S02]  /*1aa0*/  ULOP3.LUT UR5, UR5, 0x3fff, URZ, 0xc0, !UPT ;  /* 0x00003fff05057892 */ /* 0x000fe4000f8ec03f */
[----:B------:R-:W-:Y:S02]  /*1ab0*/  ULOP3.LUT UR8, UR4, 0x10000, URZ, 0xfc, !UPT ;  /* 0x0001000004087892 */ /* 0x000fe4000f8efc3f */
[----:B------:R-:W-:Y:S02]  /*1ac0*/  ULOP3.LUT UR9, UR5, 0x10000, URZ, 0xfc, !UPT ;  /* 0x0001000005097892 */ /* 0x000fe4000f8efc3f */
[----:B------:R-:W-:Y:S02]  /*1ad0*/  ULEA UR10, UR38, UR8, 0x9 ;  /* 0x00000008260a7291 */ /* 0x000fe4000f8e483f */
[----:B------:R-:W-:Y:S01]  /*1ae0*/  ULEA UR11, UR38, UR9, 0xa ;  /* 0x00000009260b7291 */ /* 0x000fe2000f8e503f */
[----:B------:R-:W-:Y:S01]  /*1af0*/  UMOV UR5, 0x40000040 ;  /* 0x4000004000057882 */ /* 0x000fe20000000000 */
[----:B------:R-:W-:-:S03]  /*1b00*/  UMOV UR7, 0x40000040 ;  /* 0x4000004000077882 */ /* 0x000fc60000000000 */
[----:B------:R-:W-:Y:S02]  /*1b10*/  UMOV UR4, UR10 ;  /* 0x0000000a00047c82 */ /* 0x000fe40008000000 */
[----:B------:R-:W-:Y:S02]  /*1b20*/  UMOV UR6, UR11 ;  /* 0x0000000b00067c82 */ /* 0x000fe40008000000 */
[----:B------:R-:W-:Y:S01]  /*1b30*/  HGMMA.64x128x16.F32.BF16 R24, gdesc[UR4], RZ, !UPT, gsb0 ;  /* 0x01e00000041879f0 */ /* 0x000fe2000c0018ff */
[----:B------:R-:W-:Y:S02]  /*1b40*/  UIADD3 UR4, UR10, 0x2, URZ ;  /* 0x000000020a047890 */ /* 0x000fe4000fffe03f */
[----:B------:R-:W-:Y:S01]  /*1b50*/  UIADD3 UR6, UR11, 0x2, URZ ;  /* 0x000000020b067890 */ /* 0x000fe2000fffe03f */
[----:B------:R-:W-:Y:S01]  /*1b60*/  UMOV UR5, 0x40000040 ;  /* 0x4000004000057882 */ /* 0x000fe20000000000 */
[----:B------:R-:W-:Y:S01]  /*1b70*/  UMOV UR7, 0x40000040 ;  /* 0x4000004000077882 */ /* 0x000fe20000000000 */
[----:B------:R-:W-:-:S02]  /*1b80*/  WARPGROUP.DEPBAR.LE gsb0, 0x0 ;  /* 0x00008000000079c5 */ /* 0x000fc40000010000 */
[----:B------:R-:W-:-:S06]  /*1b90*/  WARPGROUP.ARRIVE ;  /* 0x00000000000079c5 */ /* 0x000fcc0000000000 */
[----:B------:R-:W-:Y:S01]  /*1ba0*/  HGMMA.64x128x16.F32.BF16 R24, gdesc[UR4], R24, gsb0 ;  /* 0x01e00000041879f0 */ /* 0x000fe20008001818 */
[----:B------:R-:W-:Y:S02]  /*1bb0*/  UIADD3 UR4, UR10, 0x4, URZ ;  /* 0x000000040a047890 */ /* 0x000fe4000fffe03f */
[----:B------:R-:W-:Y:S01]  /*1bc0*/  UIADD3 UR6, UR11, 0x4, URZ ;  /* 0x000000040b067890 */ /* 0x000fe2000fffe03f */
[----:B------:R-:W-:Y:S01]  /*1bd0*/  UMOV UR5, 0x40000040 ;  /* 0x4000004000057882 */ /* 0x000fe20000000000 */
[----:B------:R-:W-:Y:S01]  /*1be0*/  UMOV UR7, 0x40000040 ;  /* 0x4000004000077882 */ /* 0x000fe20000000000 */
[----:B------:R-:W-:Y:S02]  /*1bf0*/  WARPGROUP.DEPBAR.LE gsb0, 0x0 ;  /* 0x00008000000079c5 */ /* 0x000fe40000010000 */
        /* <DEDUP_REMOVED lines=8> */
[----:B------:R-:W-:Y:S03]  /*1c80*/  HGMMA.64x128x16.F32.BF16 R24, gdesc[UR4], R24, gsb0 ;  /* 0x01e00000041879f0 */ /* 0x000fe60008001818 */
[----:B------:R-:W-:Y:S02]  /*1c90*/  WARPGROUP.DEPBAR.LE gsb0, 0x0 ;  /* 0x00008000000079c5 */ /* 0x000fe40000010000 */
[----:B------:R-:W-:Y:S05]  /*1ca0*/  @!P2 BRA `(.L_x_26) ;  /* 0x000000040014a947 */ /* 0x000fea0003800000 */
[----:B------:R-:W-:Y:S01]  /*1cb0*/  UIADD3 UR4, UR38, 0x1, URZ ;  /* 0x0000000126047890 */ /* 0x000fe2000fffe03f */
[----:B01----:R-:W-:Y:S02]  /*1cc0*/  IMAD.U32 R0, RZ, RZ, UR42 ;  /* 0x0000002aff007e24 */ /* 0x003fe4000f8e00ff */
[----:B------:R-:W-:Y:S01]  /*1cd0*/  IMAD.U32 R3, RZ, RZ, UR38 ;  /* 0x00000026ff037e24 */ /* 0x000fe2000f8e00ff */
[----:B------:R-:W-:-:S04]  /*1ce0*/  UISETP.NE.AND UP0, UPT, UR4, 0x9, UPT ;  /* 0x000000090400788c */ /* 0x000fc8000bf05270 */
[----:B------:R-:W-:Y:S02]  /*1cf0*/  USEL UR5, URZ, 0x1, UP0 ;  /* 0x000000013f057887 */ /* 0x000fe40008000000 */
[----:B------:R-:W-:Y:S02]  /*1d00*/  USEL UR10, UR4, URZ, UP0 ;  /* 0x0000003f040a7287 */ /* 0x000fe40008000000 */
[----:B------:R-:W-:-:S06]  /*1d10*/  ULOP3.LUT UR5, UR39, UR5, URZ, 0x3c, !UPT ;  /* 0x0000000527057292 */ /* 0x000fcc000f8e3c3f */
[----:B------:R-:W-:-:S07]  /*1d20*/  IMAD.U32 R6, RZ, RZ, UR5 ;  /* 0x00000005ff067e24 */ /* 0x000fce000f8e00ff */
.L_x_33:
[----:B------:R-:W-:Y:S05]  /*1d30*/  @!P0 BRA `(.L_x_27) ;  /* 0x0000000000048947 */ /* 0x000fea0003800000 */
[----:B------:R-:W-:Y:S01]  /*1d40*/  BPT.TRAP 0x1 ;  /* 0x000000040000795c */ /* 0x000fe20000300000 */
.L_x_27:
[----:B------:R-:W-:Y:S01]  /*1d50*/  ULEA UR4, UR10, UR41, 0x3 ;  /* 0x000000290a047291 */ /* 0x000fe2000f8e183f */
[----:B------:R-:W-:-:S08]  /*1d60*/  SHF.L.U32 R4, R6, 0x1f, RZ ;  /* 0x0000001f06047819 */ /* 0x000fd000000006ff */
[----:B------:R0:W1:Y:S01]  /*1d70*/  SYNCS.PHASECHK.TRANS64.TRYWAIT P1, [UR4], R4 ;  /* 0x00000004ff0075a7 */ /* 0x0000620008020144 */
[----:B------:R-:W-:Y:S05]  /*1d80*/  @!P0 BRA `(.L_x_28) ;  /* 0x0000000000048947 */ /* 0x000fea0003800000 */
[----:B------:R-:W-:Y:S01]  /*1d90*/  BPT.TRAP 0x1 ;  /* 0x000000040000795c */ /* 0x000fe20000300000 */
.L_x_28:
[----:B-1----:R-:W-:Y:S05]  /*1da0*/  @P1 BRA `(.L_x_29) ;  /* 0x0000000000081947 */ /* 0x002fea0003800000 */
[----:B------:R-:W1:Y:S02]  /*1db0*/  SYNCS.PHASECHK.TRANS64.TRYWAIT P1, [UR4], R4 ;  /* 0x00000004ff0075a7 */ /* 0x000e640008020144 */
[----:B-1----:R-:W-:Y:S05]  /*1dc0*/  @!P1 BRA `(.L_x_30) ;  /* 0x0000005c00fc9947 */ /* 0x002fea0003800000 */
.L_x_29:
[----:B------:R-:W-:Y:S01]  /*1dd0*/  ULEA UR11, UR10, UR8, 0x9 ;  /* 0x000000080a0b7291 */ /* 0x000fe2000f8e483f */
[----:B------:R-:W-:Y:S01]  /*1de0*/  WARPGROUP.ARRIVE ;  /* 0x00000000000079c5 */ /* 0x000fe20000000000 */
[----:B------:R-:W-:Y:S01]  /*1df0*/  ULEA UR12, UR10, UR9, 0xa ;  /* 0x000000090a0c7291 */ /* 0x000fe2000f8e503f */
[----:B------:R-:W-:Y:S01]  /*1e00*/  UMOV UR5, 0x40000040 ;  /* 0x4000004000057882 */ /* 0x000fe20000000000 */
[----:B------:R-:W-:-:S03]  /*1e10*/  UMOV UR7, 0x40000040 ;  /* 0x4000004000077882 */ /* 0x000fc60000000000 */
[----:B------:R-:W-:Y:S02]  /*1e20*/  UMOV UR4, UR11 ;  /* 0x0000000b00047c82 */ /* 0x000fe40008000000 */
[----:B------:R-:W-:Y:S02]  /*1e30*/  UMOV UR6, UR12 ;  /* 0x0000000c00067c82 */ /* 0x000fe40008000000 */
[----:B------:R-:W-:Y:S01]  /*1e40*/  HGMMA.64x128x16.F32.BF16 R24, gdesc[UR4], R24, gsb0 ;  /* 0x01e00000041879f0 */ /* 0x000fe20008001818 */
        /* <DEDUP_REMOVED lines=23> */
[----:B------:R-:W-:Y:S01]  /*1fc0*/  BPT.TRAP 0x1 ;  /* 0x000000040000795c */ /* 0x000fe20000300000 */
.L_x_31:
[----:B------:R-:W-:-:S13]  /*1fd0*/  ISETP.NE.AND P1, PT, R103, RZ, PT ;  /* 0x000000ff6700720c */ /* 0x000fda0003f25270 */
[----:B01----:R-:W-:-:S05]  /*1fe0*/  @P1 LEA R4, R3, UR41, 0x3 ;  /* 0x0000002903041c11 */ /* 0x003fca000f8e18ff */
[----:B------:R-:W-:-:S05]  /*1ff0*/  @P1 VIADD R5, R4, 0x48 ;  /* 0x0000004804051836 */ /* 0x000fca0000000000 */
[----:B------:R-:W-:-:S04]  /*2000*/  @P1 PRMT R5, R88, 0x654, R5 ;  /* 0x0000065458051816 */ /* 0x000fc80000000005 */
[----:B------:R0:W-:Y:S01]  /*2010*/  @P1 SYNCS.ARRIVE.TRANS64.RED.A1T0 RZ, [R5+URZ], RZ ;  /* 0x000000ff05ff19a7 */ /* 0x0001e2000810043f */
[----:B------:R-:W-:-:S13]  /*2020*/  ISETP.GT.U32.AND P1, PT, R23, 0x1, PT ;  /* 0x000000011700780c */ /* 0x000fda0003f24070 */
[----:B0-----:R-:W-:Y:S05]  /*2030*/  @P1 BRA `(.L_x_32) ;  /* 0x0000000000041947 */ /* 0x001fea0003800000 */
[----:B------:R-:W-:Y:S01]  /*2040*/  BPT.TRAP 0x1 ;  /* 0x000000040000795c */ /* 0x000fe20000300000 */
.L_x_32:
[----:B------:R-:W-:Y:S01]  /*2050*/  UIADD3 UR10, UR10, 0x1, URZ ;  /* 0x000000010a0a7890 */ /* 0x000fe2000fffe03f */
[C---:B------:R-:W-:Y:S01]  /*2060*/  ISETP.GT.AND P2, PT, R0.reuse, 0x1, PT ;  /* 0x000000010000780c */ /* 0x040fe20003f44270 */
[----:B------:R-:W-:Y:S02]  /*2070*/  VIADD R3, R3, 0x1 ;  /* 0x0000000103037836 */ /* 0x000fe40000000000 */
[----:B------:R-:W-:Y:S01]  /*2080*/  UISETP.NE.AND UP0, UPT, UR10, 0x9, UPT ;  /* 0x000000090a00788c */ /* 0x000fe2000bf05270 */
[----:B------:R-:W-:Y:S02]  /*2090*/  VIADD R0, R0, 0xffffffff ;  /* 0xffffffff00007836 */ /* 0x000fe40000000000 */
[C---:B------:R-:W-:Y:S01]  /*20a0*/  ISETP.NE.AND P1, PT, R3.reuse, 0x9, PT ;  /* 0x000000090300780c */ /* 0x040fe20003f25270 */
[----:B------:R-:W-:Y:S02]  /*20b0*/  USEL UR4, URZ, 0x1, UP0 ;  /* 0x000000013f047887 */ /* 0x000fe40008000000 */
[----:B------:R-:W-:Y:S01]  /*20c0*/  USEL UR10, UR10, URZ, UP0 ;  /* 0x0000003f0a0a7287 */ /* 0x000fe20008000000 */
[----:B------:R-:W-:-:S03]  /*20d0*/  SEL R3, R3, RZ, P1 ;  /* 0x000000ff03037207 */ /* 0x000fc60000800000 */
[----:B------:R-:W-:Y:S01]  /*20e0*/  LOP3.LUT R6, R6, UR4, RZ, 0x3c, !PT ;  /* 0x0000000406067c12 */ /* 0x000fe2000f8e3cff */
[----:B------:R-:W-:Y:S07]  /*20f0*/  @P2 BRA `(.L_x_33) ;  /* 0xfffffffc000c2947 */ /* 0x000fee000383ffff */
.L_x_26:
[----:B01----:R-:W0:Y:S01]  /*2100*/  LDC R0, c[0x0][0x28c] ;  /* 0x0000a300ff007b82 */ /* 0x003e220000000800 */
[----:B------:R-:W-:-:S04]  /*2110*/  IMAD.U32 R3, RZ, RZ, UR47 ;  /* 0x0000002fff037e24 */ /* 0x000fc8000f8e00ff */
[----:B------:R1:W-:Y:S01]  /*2120*/  SYNCS.ARRIVE.TRANS64.A1T0 RZ, [R3+UR46], RZ ;  /* 0x000000ff03ff79a7 */ /* 0x0003e2000810002e */
[----:B0-----:R-:W-:-:S13]  /*2130*/  ISETP.GE.AND P1, PT, R0, 0x1, PT ;  /* 0x000000010000780c */ /* 0x001fda0003f26270 */
[----:B-1----:R-:W-:Y:S05]  /*2140*/  @!P1 BRA `(.L_x_34) ;  /* 0x0000000000449947 */ /* 0x002fea0003800000 */
[----:B------:R-:W-:Y:S05]  /*2150*/  @!P0 BRA `(.L_x_35) ;  /* 0x0000000000048947 */ /* 0x000fea0003800000 */
[----:B------:R-:W-:Y:S01]  /*2160*/  BPT.TRAP 0x1 ;  /* 0x000000040000795c */ /* 0x000fe20000300000 */
.L_x_35:
[----:B------:R-:W-:-:S13]  /*2170*/  ISETP.NE.AND P0, PT, R103, RZ, PT ;  /* 0x000000ff6700720c */ /* 0x000fda0003f05270 */
[----:B------:R-:W-:-:S05]  /*2180*/  VOTEU.ANY UP0, P0 ;  /* 0x00000000003f7886 */ /* 0x000fca0000000100 */
[----:B------:R-:W-:-:S06]  /*2190*/  @UP0 UIADD3 UR4, UR38, UR42, URZ ;  /* 0x0000002a26040290 */ /* 0x000fcc000fffe03f */
[----:B------:R-:W-:Y:S02]  /*21a0*/  IMAD.U32 R4, RZ, RZ, UR4 ;  /* 0x00000004ff047e24 */ /* 0x000fe4000f8e00ff */
[----:B------:R-:W-:Y:S02]  /*21b0*/  IMAD.U32 R3, RZ, RZ, UR4 ;  /* 0x00000004ff037e24 */ /* 0x000fe4000f8e00ff */
[----:B------:R-:W-:-:S05]  /*21c0*/  @P0 IMAD.WIDE.U32 R4, R4, 0x38e38e39, RZ ;  /* 0x38e38e3904040825 */ /* 0x000fca00078e00ff */
[----:B------:R-:W-:-:S05]  /*21d0*/  @P0 SHF.R.U32.HI R0, RZ, 0x1, R5 ;  /* 0x00000001ff000819 */ /* 0x000fca0000011605 */
[----:B------:R-:W-:-:S05]  /*21e0*/  @P0 IMAD R0, R0, -0x9, R3 ;  /* 0xfffffff700000824 */ /* 0x000fca00078e0203 */
[----:B------:R-:W-:-:S05]  /*21f0*/  @P0 LEA R0, R0, UR41, 0x3 ;  /* 0x0000002900000c11 */ /* 0x000fca000f8e18ff */
[----:B------:R-:W-:-:S05]  /*2200*/  @P0 VIADD R3, R0, 0x48 ;  /* 0x0000004800030836 */ /* 0x000fca0000000000 */
[----:B------:R-:W-:-:S04]  /*2210*/  @P0 PRMT R3, R88, 0x654, R3 ;  /* 0x0000065458030816 */ /* 0x000fc80000000003 */
[----:B------:R0:W-:Y:S01]  /*2220*/  @P0 SYNCS.ARRIVE.TRANS64.RED.A1T0 RZ, [R3+URZ], RZ ;  /* 0x000000ff03ff09a7 */ /* 0x0001e2000810043f */
[----:B------:R-:W-:-:S13]  /*2230*/  ISETP.GT.U32.AND P0, PT, R23, 0x1, PT ;  /* 0x000000011700780c */ /* 0x000fda0003f04070 */
[----:B0-----:R-:W-:Y:S05]  /*2240*/  @P0 BRA `(.L_x_34) ;  /* 0x0000000000040947 */ /* 0x001fea0003800000 */
[----:B------:R-:W-:Y:S01]  /*2250*/  BPT.TRAP 0x1 ;  /* 0x000000040000795c */ /* 0x000fe20000300000 */
.L_x_34:
[----:B------:R-:W-:Y:S01]  /*2260*/  SHF.L.U32 R0, R105, 0x1f, RZ ;  /* 0x0000001f69007819 */ /* 0x000fe200000006ff */
[----:B------:R-:W-:Y:S01]  /*2270*/  UIADD3 UR38, UR38, UR45, URZ ;  /* 0x0000002d26267290 */ /* 0x000fe2000fffe03f */
[----:B------:R-:W-:Y:S01]  /*2280*/  SHF.R.S32.HI R11, RZ, 0x1f, R19 ;  /* 0x0000001fff0b7819 */ /* 0x000fe20000011413 */
[----:B------:R-:W-:Y:S01]  /*2290*/  UISETP.GE.U32.AND UP1, UPT, UR45, 0x9, UPT ;  /* 0x000000092d00788c */ /* 0x000fe2000bf26070 */
[----:B------:R-:W0:Y:S01]  /*22a0*/  SYNCS.PHASECHK.TRANS64.TRYWAIT P0, [UR43+0x8], R0 ;  /* 0x00000800ff0075a7 */ /* 0x000e22000800016b */
[----:B------:R-:W-:-:S04]  /*22b0*/  UISETP.GT.U32.AND UP0, UPT, UR38, 0x8, UPT ;  /* 0x000000082600788c */ /* 0x000fc8000bf04070 */
[----:B------:R-:W-:-:S04]  /*22c0*/  UISETP.LT.U32.AND UP0, UPT, UR45, 0x9, UP0 ;  /* 0x000000092d00788c */ /* 0x000fc80008701070 */
[----:B------:R-:W-:Y:S02]  /*22d0*/  USEL UR6, URZ, 0x1, !UP0 ;  /* 0x000000013f067887 */ /* 0x000fe4000c000000 */
[----:B------:R-:W-:Y:S02]  /*22e0*/  @UP1 UIMAD.WIDE.U32 UR4, UR38, 0x38e38e39, URZ ;  /* 0x38e38e39260418a5 */ /* 0x000fe4000f8e003f */
[----:B------:R-:W-:Y:S02]  /*22f0*/  ULOP3.LUT UR39, UR39, UR6, URZ, 0x3c, !UPT ;  /* 0x0000000627277292 */ /* 0x000fe4000f8e3c3f */
[----:B------:R-:W-:-:S04]  /*2300*/  @UP1 USHF.R.U32.HI UR4, URZ, 0x1, UR5 ;  /* 0x000000013f041899 */ /* 0x000fc80008011605 */
[----:B------:R-:W-:Y:S01]  /*2310*/  @UP1 ULOP3.LUT UR39, UR39, 0x1, UR4, 0x78, !UPT ;  /* 0x0000000127271892 */ /* 0x000fe2000f8e7804 */
[----:B0-----:R-:W-:Y:S11]  /*2320*/  @!P0 BRA `(.L_x_36) ;  /* 0x0000005800bc8947 */ /* 0x001ff60003800000 */
.L_x_195:
[----:B------:R-:W-:Y:S01]  /*2330*/  IMAD.SHL.U32 R7, R22, 0x40, RZ ;  /* 0x0000004016077824 */ /* 0x000fe200078e00ff */
[----:B------:R-:W-:Y:S01]  /*2340*/  ULDC UR6, c[0x0][0x284] ;  /* 0x0000a10000067ab9 */ /* 0x000fe20000000800 */
[----:B------:R-:W-:Y:S01]  /*2350*/  IMAD.SHL.U32 R12, R18, 0x80, RZ ;  /* 0x00000080120c7824 */ /* 0x000fe200078e00ff */
[----:B------:R-:W-:Y:S01]  /*2360*/  ULDC.64 UR4, c[0x0][0x5d0] ;  /* 0x0001740000047ab9 */ /* 0x000fe20000000a00 */
[----:B------:R-:W-:Y:S01]  /*2370*/  IMAD.WIDE R20, R22, 0x40, R92 ;  /* 0x0000004016147825 */ /* 0x000fe200078e025c */
[----:B------:R-:W-:Y:S01]  /*2380*/  ISETP.GE.AND P0, PT, R7, UR6, PT ;  /* 0x0000000607007c0c */ /* 0x000fe2000bf06270 */
[----:B------:R-:W-:Y:S01]  /*2390*/  ULDC UR6, c[0x0][0x288] ;  /* 0x0000a20000067ab9 */ /* 0x000fe20000000800 */
[----:B------:R-:W-:Y:S01]  /*23a0*/  SHF.R.S32.HI R13, RZ, 0x1f, R12 ;  /* 0x0000001fff0d7819 */ /* 0x000fe2000001140c */
[----:B0-----:R-:W-:Y:S01]  /*23b0*/  IMAD R0, R11, UR4, RZ ;  /* 0x000000040b007c24 */ /* 0x001fe2000f8e02ff */
[----:B------:R-:W-:Y:S01]  /*23c0*/  ISETP.GE.OR P0, PT, R12, UR6, P0 ;  /* 0x000000060c007c0c */ /* 0x000fe20008706670 */
[----:B------:R-:W-:-:S04]  /*23d0*/  IMAD.WIDE.U32 R4, R19, UR4, R94 ;  /* 0x0000000413047c25 */ /* 0x000fc8000f8e005e */
[----:B------:R-:W-:Y:S01]  /*23e0*/  IMAD R3, R19, UR5, R0 ;  /* 0x0000000513037c24 */ /* 0x000fe2000f8e0200 */
[----:B------:R-:W-:Y:S01]  /*23f0*/  IADD3 R4, P1, R12, R4, RZ ;  /* 0x000000040c047210 */ /* 0x000fe20007f3e0ff */
[----:B------:R-:W-:Y:S02]  /*2400*/  ULDC.64 UR4, c[0x0][0x5c8] ;  /* 0x0001720000047ab9 */ /* 0x000fe40000000a00 */
[----:B------:R-:W-:Y:S01]  /*2410*/  IMAD R9, R21, UR4, RZ ;  /* 0x0000000415097c24 */ /* 0x000fe2000f8e02ff */
[----:B------:R-:W-:-:S03]  /*2420*/  IADD3.X R5, R13, R5, R3, P1, !PT ;  /* 0x000000050d057210 */ /* 0x000fc60000ffe403 */
[C---:B------:R-:W-:Y:S02]  /*2430*/  IMAD R9, R20.reuse, UR5, R9 ;  /* 0x0000000514097c24 */ /* 0x040fe4000f8e0209 */
[----:B------:R-:W-:Y:S01]  /*2440*/  IMAD.WIDE.U32 R106, R20, UR4, R4 ;  /* 0x00000004146a7c25 */ /* 0x000fe2000f8e0004 */
[----:B------:R-:W-:Y:S06]  /*2450*/  @P0 BRA `(.L_x_37) ;  /* 0x0000003c00d80947 */ /* 0x000fec0003800000 */
[----:B-----5:R-:W-:Y:S01]  /*2460*/  FSETP.NEU.AND P1, PT, R90, RZ, PT ;  /* 0x000000ff5a00720b */ /* 0x020fe20003f2d000 */
[----:B------:R-:W-:Y:S01]  /*2470*/  IMAD.IADD R3, R99, 0x1, -R12 ;  /* 0x0000000163037824 */ /* 0x000fe200078e0a0c */
[----:B------:R-:W-:Y:S01]  /*2480*/  BSSY B0, `(.L_x_37) ;  /* 0x00003f3000007945 */ /* 0x000fe20003800000 */
[----:B------:R-:W-:Y:S02]  /*2490*/  IMAD.IADD R0, R102, 0x1, -R7 ;  /* 0x0000000166007824 */ /* 0x000fe400078e0a07 */
[----:B------:R-:W-:Y:S01]  /*24a0*/  IMAD.IADD R115, R107, 0x1, R9 ;  /* 0x000000016b737824 */ /* 0x000fe200078e0209 */
[----:B------:R-:W-:-:S04]  /*24b0*/  ISETP.GT.AND P0, PT, R3, RZ, PT ;  /* 0x000000ff0300720c */ /* 0x000fc80003f04270 */
[----:B------:R-:W-:-:S03]  /*24c0*/  ISETP.GT.AND P3, PT, R0, RZ, P0 ;  /* 0x000000ff0000720c */ /* 0x000fc60000764270 */
[----:B------:R-:W-:Y:S10]  /*24d0*/  @!P1 BRA `(.L_x_38) ;  /* 0x0000002c001c9947 */ /* 0x000ff40003800000 */
[----:B------:R-:W0:Y:S01]  /*24e0*/  LDC.64 R108, c[0x0][0x5b8] ;  /* 0x00016e00ff6c7b82 */ /* 0x000e220000000a00 */
[----:B------:R-:W-:-:S07]  /*24f0*/  ULDC.64 UR4, c[0x0][0x5c0] ;  /* 0x0001700000047ab9 */ /* 0x000fce0000000a00 */
[----:B------:R-:W1:Y:S08]  /*2500*/  LDC.64 R110, c[0x0][0x5b0] ;  /* 0x00016c00ff6e7b82 */ /* 0x000e700000000a00 */
[----:B------:R-:W2:Y:S01]  /*2510*/  LDC.64 R112, c[0x0][0x5a8] ;  /* 0x00016a00ff707b82 */ /* 0x000ea20000000a00 */
[-C--:B0-----:R-:W-:Y:S02]  /*2520*/  IMAD R6, R11, R108.reuse, RZ ;  /* 0x0000006c0b067224 */ /* 0x081fe400078e02ff */
[----:B------:R-:W-:-:S04]  /*2530*/  IMAD.WIDE.U32 R4, R19, R108, R94 ;  /* 0x0000006c13047225 */ /* 0x000fc800078e005e */
[----:B------:R-:W-:Y:S01]  /*2540*/  IMAD R107, R19, R109, R6 ;  /* 0x0000006d136b7224 */ /* 0x000fe200078e0206 */
[----:B------:R-:W-:Y:S01]  /*2550*/  IADD3 R6, P1, R12, R4, RZ ;  /* 0x000000040c067210 */ /* 0x000fe20007f3e0ff */
[----:B-1----:R-:W-:-:S03]  /*2560*/  IMAD R4, R21, R110, RZ ;  /* 0x0000006e15047224 */ /* 0x002fc600078e02ff */
[----:B------:R-:W-:Y:S01]  /*2570*/  IADD3.X R7, R13, R5, R107, P1, !PT ;  /* 0x000000050d077210 */ /* 0x000fe20000ffe46b */
[C---:B------:R-:W-:Y:S02]  /*2580*/  IMAD R109, R20.reuse, R111, R4 ;  /* 0x0000006f146d7224 */ /* 0x040fe400078e0204 */
[----:B------:R-:W-:-:S04]  /*2590*/  IMAD.WIDE.U32 R4, R20, R110, R6 ;  /* 0x0000006e14047225 */ /* 0x000fc800078e0006 */
[----:B------:R-:W-:Y:S01]  /*25a0*/  IMAD.IADD R5, R5, 0x1, R109 ;  /* 0x0000000105057824 */ /* 0x000fe200078e026d */
[----:B--2---:R-:W-:-:S04]  /*25b0*/  LEA R10, P1, R4, R112, 0x1 ;  /* 0x00000070040a7211 */ /* 0x004fc800078208ff */
[----:B------:R-:W-:-:S05]  /*25c0*/  LEA.HI.X R11, R4, R113, R5, 0x1, P1 ;  /* 0x00000071040b7211 */ /* 0x000fca00008f0c05 */
[----:B------:R0:W2:Y:S01]  /*25d0*/  @P3 LDG.E.LTC128B.U16 R18, desc[UR36][R10.64] ;  /* 0x000000240a123981 */ /* 0x0000a2000c1e1520 */
[----:B------:R-:W-:Y:S01]  /*25e0*/  IMAD.WIDE.U32 R4, R20, R110, R12 ;  /* 0x0000006e14047225 */ /* 0x000fe200078e000c */
[----:B------:R-:W-:Y:S02]  /*25f0*/  BSSY B1, `(.L_x_39) ;  /* 0x0000014000017945 */ /* 0x000fe40003800000 */
[----:B------:R-:W-:-:S04]  /*2600*/  IADD3 R14, P1, R94, R4, RZ ;  /* 0x000000045e0e7210 */ /* 0x000fc80007f3e0ff */
[----:B------:R-:W-:Y:S01]  /*2610*/  IADD3.X R15, R95, R109, R5, P1, !PT ;  /* 0x0000006d5f0f7210 */ /* 0x000fe20000ffe405 */
[----:B0-----:R-:W-:Y:S01]  /*2620*/  IMAD.SHL.U32 R10, R110, 0x8, RZ ;  /* 0x000000086e0a7824 */ /* 0x001fe200078e00ff */
[----:B------:R-:W-:Y:S02]  /*2630*/  LEA R8, P1, R106, UR4, 0x1 ;  /* 0x000000046a087c11 */ /* 0x000fe4000f8208ff */
[----:B------:R-:W-:Y:S01]  /*2640*/  SHF.L.U64.HI R11, R110, 0x3, R111 ;  /* 0x000000036e0b7819 */ /* 0x000fe2000001026f */
[----:B------:R-:W-:-:S04]  /*2650*/  IMAD.WIDE.U32 R14, R19, R108, R14 ;  /* 0x0000006c130e7225 */ /* 0x000fc800078e000e */
[----:B------:R-:W-:Y:S01]  /*2660*/  IMAD.IADD R5, R107, 0x1, R15 ;  /* 0x000000016b057824 */ /* 0x000fe200078e020f */
[----:B------:R-:W-:-:S04]  /*2670*/  LEA R4, P4, R14, R112, 0x1 ;  /* 0x000000700e047211 */ /* 0x000fc800078808ff */
[----:B------:R-:W-:Y:S01]  /*2680*/  LEA.HI.X R5, R14, R113, R5, 0x1, P4 ;  /* 0x000000710e057211 */ /* 0x000fe200020f0c05 */
[----:B--2---:R-:W-:-:S04]  /*2690*/  IMAD.U32 R9, R18, 0x10000, RZ ;  /* 0x0001000012097824 */ /* 0x004fc800078e00ff */
[----:B------:R-:W-:-:S04]  /*26a0*/  FMUL R9, R9, R90 ;  /* 0x0000005a09097220 */ /* 0x000fc80000400000 */
[----:B------:R-:W-:Y:S01]  /*26b0*/  FFMA R24, R24, R89, R9 ;  /* 0x0000005918187223 */ /* 0x000fe20000000009 */
[----:B------:R-:W-:Y:S02]  /*26c0*/  LEA.HI.X R9, R106, UR5, R115, 0x1, P1 ;  /* 0x000000056a097c11 */ /* 0x000fe400088f0c73 */
[----:B------:R-:W-:Y:S02]  /*26d0*/  ISETP.GT.AND P1, PT, R3, 0x1, PT ;  /* 0x000000010300780c */ /* 0x000fe40003f24270 */
[----:B------:R-:W-:Y:S02]  /*26e0*/  F2FP.BF16.F32.PACK_AB R24, RZ, R24 ;  /* 0x00000018ff18723e */ /* 0x000fe400000010ff */
[----:B------:R-:W-:-:S03]  /*26f0*/  ISETP.GT.AND P2, PT, R0, RZ, P1 ;  /* 0x000000ff0000720c */ /* 0x000fc60000f44270 */
[----:B------:R0:W-:Y:S10]  /*2700*/  @P3 STG.E.U16 desc[UR36][R8.64], R24 ;  /* 0x0000001808003986 */ /* 0x0001f4000c101524 */
[----:B------:R-:W-:Y:S05]  /*2710*/  @!P2 BRA `(.L_x_40) ;  /* 0x000000000004a947 */ /* 0x000fea0003800000 */
[----:B------:R1:W5:Y:S02]  /*2720*/  LDG.E.LTC128B.U16 R18, desc[UR36][R4.64+0x2] ;  /* 0x0000022404127981 */ /* 0x000364000c1e1520 */
.L_x_40:
[----:B------:R-:W-:Y:S05]  /*2730*/  BSYNC B1 ;  /* 0x0000000000017941 */ /* 0x000fea0003800000 */
.L_x_39:
[----:B------:R-:W-:Y:S01]  /*2740*/  IMAD.WIDE.U32 R10, R20, R110, R10 ;  /* 0x0000006e140a7225 */ /* 0x000fe200078e000a */
[----:B------:R-:W-:-:S03]  /*2750*/  ISETP.GT.AND P0, PT, R0, 0x8, P0 ;  /* 0x000000080000780c */ /* 0x000fc60000704270 */
[----:B-----5:R-:W-:Y:S01]  /*2760*/  IMAD.U32 R15, R18, 0x10000, RZ ;  /* 0x00010000120f7824 */ /* 0x020fe200078e00ff */
[----:B------:R-:W-:Y:S01]  /*2770*/  IADD3 R6, P3, R6, R10, RZ ;  /* 0x0000000a06067210 */ /* 0x000fe20007f7e0ff */
[----:B------:R-:W-:Y:S02]  /*2780*/  IMAD.IADD R109, R109, 0x1, R11 ;  /* 0x000000016d6d7824 */ /* 0x000fe400078e020b */
[----:B------:R-:W-:Y:S02]  /*2790*/  FMUL R14, R15, R90 ;  /* 0x0000005a0f0e7220 */ /* 0x000fe40000400000 */
[----:B------:R-:W-:Y:S02]  /*27a0*/  IMAD.X R7, R109, 0x1, R7, P3 ;  /* 0x000000016d077824 */ /* 0x000fe400018e0607 */
[----:B------:R-:W-:Y:S01]  /*27b0*/  FFMA R25, R25, R89, R14 ;  /* 0x0000005919197223 */ /* 0x000fe2000000000e */
[----:B------:R-:W-:-:S04]  /*27c0*/  LEA R14, P3, R6, R112, 0x1 ;  /* 0x00000070060e7211 */ /* 0x000fc800078608ff */
[----:B------:R-:W-:Y:S01]  /*27d0*/  LEA.HI.X R15, R6, R113, R7, 0x1, P3 ;  /* 0x00000071060f7211 */ /* 0x000fe200018f0c07 */
[----:B------:R-:W-:Y:S01]  /*27e0*/  @P2 IMAD.MOV.U32 R6, RZ, RZ, R8 ;  /* 0x000000ffff062224 */ /* 0x000fe200078e0008 */
[----:B------:R-:W-:Y:S01]  /*27f0*/  F2FP.BF16.F32.PACK_AB R25, RZ, R25 ;  /* 0x00000019ff19723e */ /* 0x000fe200000010ff */
[----:B------:R-:W-:-:S05]  /*2800*/  @P2 IMAD.MOV.U32 R7, RZ, RZ, R9 ;  /* 0x000000ffff072224 */ /* 0x000fca00078e0009 */
[----:B------:R2:W-:Y:S04]  /*2810*/  @P2 STG.E.U16 desc[UR36][R6.64+0x2], R25 ;  /* 0x0000021906002986 */ /* 0x0005e8000c101524 */
[----:B------:R-:W3:Y:S01]  /*2820*/  @P0 LDG.E.LTC128B.U16 R18, desc[UR36][R14.64] ;  /* 0x000000240e120981 */ /* 0x000ee2000c1e1520 */
[----:B------:R-:W-:Y:S01]  /*2830*/  IADD3 R12, P2, P3, R94, R10, R12 ;  /* 0x0000000a5e0c7210 */ /* 0x000fe20007b5e00c */
[----:B------:R-:W-:Y:S01]  /*2840*/  BSSY B1, `(.L_x_41) ;  /* 0x0000011000017945 */ /* 0x000fe20003800000 */
[----:B------:R-:W-:Y:S02]  /*2850*/  ISETP.GT.AND P1, PT, R0, 0x8, P1 ;  /* 0x000000080000780c */ /* 0x000fe40000f24270 */
[----:B------:R-:W-:Y:S02]  /*2860*/  IADD3.X R13, R95, R109, R13, P2, P3 ;  /* 0x0000006d5f0d7210 */ /* 0x000fe400017e640d */
[----:B------:R-:W-:Y:S01]  /*2870*/  LEA R10, P2, R91, R8, 0x1 ;  /* 0x000000085b0a7211 */ /* 0x000fe200078408ff */
[----:B------:R-:W-:Y:S01]  /*2880*/  IMAD.WIDE.U32 R12, R19, R108, R12 ;  /* 0x0000006c130c7225 */ /* 0x000fe200078e000c */
[----:B------:R-:W-:-:S03]  /*2890*/  SHF.L.U64.HI R19, R91, 0x1, R96 ;  /* 0x000000015b137819 */ /* 0x000fc60000010260 */
[----:B------:R-:W-:Y:S01]  /*28a0*/  IMAD.IADD R13, R107, 0x1, R13 ;  /* 0x000000016b0d7824 */ /* 0x000fe200078e020d */
[----:B--2---:R-:W-:-:S04]  /*28b0*/  LEA R6, P3, R12, R112, 0x1 ;  /* 0x000000700c067211 */ /* 0x004fc800078608ff */
[----:B------:R-:W-:Y:S01]  /*28c0*/  LEA.HI.X R7, R12, R113, R13, 0x1, P3 ;  /* 0x000000710c077211 */ /* 0x000fe200018f0c0d */
[----:B---3--:R-:W-:-:S04]  /*28d0*/  IMAD.U32 R11, R18, 0x10000, RZ ;  /* 0x00010000120b7824 */ /* 0x008fc800078e00ff */
[----:B------:R-:W-:-:S04]  /*28e0*/  FMUL R11, R11, R90 ;  /* 0x0000005a0b0b7220 */ /* 0x000fc80000400000 */
[----:B------:R-:W-:-:S05]  /*28f0*/  FFMA R11, R26, R89, R11 ;  /* 0x000000591a0b7223 */ /* 0x000fca000000000b */
[----:B------:R-:W-:Y:S01]  /*2900*/  F2FP.BF16.F32.PACK_AB R14, RZ, R11 ;  /* 0x0000000bff0e723e */ /* 0x000fe200000010ff */
[----:B------:R-:W-:-:S05]  /*2910*/  IMAD.X R11, R19, 0x1, R9, P2 ;  /* 0x00000001130b7824 */ /* 0x000fca00010e0609 */
[----:B------:R2:W-:Y:S01]  /*2920*/  @P0 STG.E.U16 desc[UR36][R10.64], R14 ;  /* 0x0000000e0a000986 */ /* 0x0005e2000c101524 */
[----:B------:R-:W-:Y:S05]  /*2930*/  @!P1 BRA `(.L_x_42) ;  /* 0x0000000000049947 */ /* 0x000fea0003800000 */
[----:B------:R3:W5:Y:S02]  /*2940*/  LDG.E.LTC128B.U16 R18, desc[UR36][R6.64+0x2] ;  /* 0x0000022406127981 */ /* 0x000764000c1e1520 */
.L_x_42:
[----:B------:R-:W-:Y:S05]  /*2950*/  BSYNC B1 ;  /* 0x0000000000017941 */ /* 0x000fea0003800000 */
.L_x_41:
[----:B-----5:R-:W-:Y:S01]  /*2960*/  IMAD.U32 R13, R18, 0x10000, RZ ;  /* 0x00010000120d7824 */ /* 0x020fe200078e00ff */
[----:B------:R-:W-:Y:S01]  /*2970*/  ISETP.GT.AND P0, PT, R3, 0x8, PT ;  /* 0x000000080300780c */ /* 0x000fe20003f04270 */
[----:B------:R-:W-:Y:S02]  /*2980*/  BSSY B1, `(.L_x_43) ;  /* 0x0000008000017945 */ /* 0x000fe40003800000 */
[----:B------:R-:W-:Y:S01]  /*2990*/  FMUL R12, R13, R90 ;  /* 0x0000005a0d0c7220 */ /* 0x000fe20000400000 */
[----:B------:R-:W-:-:S03]  /*29a0*/  ISETP.GT.AND P2, PT, R0, RZ, P0 ;  /* 0x000000ff0000720c */ /* 0x000fc60000744270 */
[----:B------:R-:W-:-:S05]  /*29b0*/  FFMA R12, R27, R89, R12 ;  /* 0x000000591b0c7223 */ /* 0x000fca000000000c */
[----:B------:R-:W-:-:S05]  /*29c0*/  F2FP.BF16.F32.PACK_AB R12, RZ, R12 ;  /* 0x0000000cff0c723e */ /* 0x000fca00000010ff */
[----:B------:R4:W-:Y:S01]  /*29d0*/  @P1 STG.E.U16 desc[UR36][R10.64+0x2], R12 ;  /* 0x0000020c0a001986 */ /* 0x0009e2000c101524 */
[----:B------:R-:W-:Y:S05]  /*29e0*/  @!P2 BRA `(.L_x_44) ;  /* 0x000000000004a947 */ /* 0x000fea0003800000 */
[----:B------:R0:W5:Y:S02]  /*29f0*/  LDG.E.LTC128B.U16 R18, desc[UR36][R4.64+0x10] ;  /* 0x0000102404127981 */ /* 0x000164000c1e1520 */
.L_x_44:
[----:B------:R-:W-:Y:S05]  /*2a00*/  BSYNC B1 ;  /* 0x0000000000017941 */ /* 0x000fea0003800000 */
.L_x_43:
        /* <DEDUP_REMOVED lines=10> */
.L_x_46:
[----:B------:R-:W-:Y:S05]  /*2ab0*/  BSYNC B1 ;  /* 0x0000000000017941 */ /* 0x000fea0003800000 */
.L_x_45:
[----:B0----5:R-:W-:Y:S01]  /*2ac0*/  IMAD.U32 R13, R18, 0x10000, RZ ;  /* 0x00010000120d7824 */ /* 0x021fe200078e00ff */
[----:B------:R-:W-:Y:S01]  /*2ad0*/  ISETP.GT.AND P0, PT, R0, 0x8, P0 ;  /* 0x000000080000780c */ /* 0x000fe20000704270 */
[----:B------:R-:W-:Y:S02]  /*2ae0*/  BSSY B1, `(.L_x_47) ;  /* 0x0000007000017945 */ /* 0x000fe40003800000 */
[----:B----4-:R-:W-:-:S04]  /*2af0*/  FMUL R12, R13, R90 ;  /* 0x0000005a0d0c7220 */ /* 0x010fc80000400000 */
[----:B------:R-:W-:-:S05]  /*2b00*/  FFMA R12, R29, R89, R12 ;  /* 0x000000591d0c7223 */ /* 0x000fca000000000c */
[----:B------:R-:W-:-:S05]  /*2b10*/  F2FP.BF16.F32.PACK_AB R12, RZ, R12 ;  /* 0x0000000cff0c723e */ /* 0x000fca00000010ff */
[----:B------:R0:W-:Y:S01]  /*2b20*/  @P3 STG.E.U16 desc[UR36][R8.64+0x12], R12 ;  /* 0x0000120c08003986 */ /* 0x0001e2000c101524 */
[----:B------:R-:W-:Y:S05]  /*2b30*/  @!P0 BRA `(.L_x_48) ;  /* 0x0000000000048947 */ /* 0x000fea0003800000 */
[----:B------:R4:W5:Y:S02]  /*2b40*/  LDG.E.LTC128B.U16 R18, desc[UR36][R6.64+0x10] ;  /* 0x0000102406127981 */ /* 0x000964000c1e1520 */
.L_x_48:
[----:B------:R-:W-:Y:S05]  /*2b50*/  BSYNC B1 ;  /* 0x0000000000017941 */ /* 0x000fea0003800000 */
.L_x_47:
[----:B-----5:R-:W-:Y:S01]  /*2b60*/  IMAD.U32 R13, R18, 0x10000, RZ ;  /* 0x00010000120d7824 */ /* 0x020fe200078e00ff */
[----:B------:R-:W-:Y:S01]  /*2b70*/  ISETP.GT.AND P1, PT, R0, 0x8, P1 ;  /* 0x000000080000780c */ /* 0x000fe20000f24270 */
[----:B------:R-:W-:Y:S02]  /*2b80*/  BSSY B1, `(.L_x_49) ;  /* 0x0000007000017945 */ /* 0x000fe40003800000 */
[----:B------:R-:W-:-:S04]  /*2b90*/  FMUL R13, R13, R90 ;  /* 0x0000005a0d0d7220 */ /* 0x000fc80000400000 */
[----:B------:R-:W-:-:S05]  /*2ba0*/  FFMA R13, R30, R89, R13 ;  /* 0x000000591e0d7223 */ /* 0x000fca000000000d */
[----:B------:R-:W-:-:S05]  /*2bb0*/  F2FP.BF16.F32.PACK_AB R13, RZ, R13 ;  /* 0x0000000dff0d723e */ /* 0x000fca00000010ff */
[----:B------:R0:W-:Y:S01]  /*2bc0*/  @P0 STG.E.U16 desc[UR36][R10.64+0x10], R13 ;  /* 0x0000100d0a000986 */ /* 0x0001e2000c101524 */
[----:B------:R-:W-:Y:S05]  /*2bd0*/  @!P1 BRA `(.L_x_50) ;  /* 0x0000000000049947 */ /* 0x000fea0003800000 */
[----:B------:R0:W5:Y:S02]  /*2be0*/  LDG.E.LTC128B.U16 R18, desc[UR36][R6.64+0x12] ;  /* 0x0000122406127981 */ /* 0x000164000c1e1520 */
.L_x_50:
[----:B------:R-:W-:Y:S05]  /*2bf0*/  BSYNC B1 ;  /* 0x0000000000017941 */ /* 0x000fea0003800000 */
.L_x_49:
[----:B0----5:R-:W-:Y:S01]  /*2c00*/  IMAD.U32 R13, R18, 0x10000, RZ ;  /* 0x00010000120d7824 */ /* 0x021fe200078e00ff */
        /* <DEDUP_REMOVED lines=9> */
.L_x_52:
[----:B------:R-:W-:Y:S05]  /*2ca0*/  BSYNC B1 ;  /* 0x0000000000017941 */ /* 0x000fea0003800000 */
.L_x_51:
        /* <DEDUP_REMOVED lines=10> */
.L_x_54:
[----:B------:R-:W-:Y:S05]  /*2d50*/  BSYNC B1 ;  /* 0x0000000000017941 */ /* 0x000fea0003800000 */
.L_x_53:
[----:B0----5:R-:W-:Y:S01]  /*2d60*/  IMAD.U32 R13, R18, 0x10000, RZ ;  /* 0x00010000120d7824 */ /* 0x021fe200078e00ff */
        /* <DEDUP_REMOVED lines=8> */
.L_x_56:
[----:B------:R-:W-:Y:S05]  /*2df0*/  BSYNC B1 ;  /* 0x0000000000017941 */ /* 0x000fea0003800000 */
.L_x_55:
        /* <DEDUP_REMOVED lines=9> */
.L_x_58:
[----:B------:R-:W-:Y:S05]  /*2e90*/  BSYNC B1 ;  /* 0x0000000000017941 */ /* 0x000fea0003800000 */
.L_x_57:
        /* <DEDUP_REMOVED lines=10> */
.L_x_60:
[----:B------:R-:W-:Y:S05]  /*2f40*/  BSYNC B1 ;  /* 0x0000000000017941 */ /* 0x000fea0003800000 */
.L_x_59:
        /* <DEDUP_REMOVED lines=10> */
.L_x_62:
[----:B------:R-:W-:Y:S05]  /*2ff0*/  BSYNC B1 ;  /* 0x0000000000017941 */ /* 0x000fea0003800000 */
.L_x_61:
        /* <DEDUP_REMOVED lines=9> */
.L_x_64:
[----:B------:R-:W-:Y:S05]  /*3090*/  BSYNC B1 ;  /* 0x0000000000017941 */ /* 0x000fea0003800000 */
.L_x_63:
        /* <DEDUP_REMOVED lines=9> */
.L_x_66:
[----:B------:R-:W-:Y:S05]  /*3130*/  BSYNC B1 ;  /* 0x0000000000017941 */ /* 0x000fea0003800000 */
.L_x_65:
        /* <DEDUP_REMOVED lines=10> */
.L_x_68:
[----:B------:R-:W-:Y:S05]  /*31e0*/  BSYNC B1 ;  /* 0x0000000000017941 */ /* 0x000fea0003800000 */
.L_x_67:
        /* <DEDUP_REMOVED lines=10> */
.L_x_70:
[----:B------:R-:W-:Y:S05]  /*3290*/  BSYNC B1 ;  /* 0x0000000000017941 */ /* 0x000fea0003800000 */
.L_x_69:
        /* <DEDUP_REMOVED lines=9> */
.L_x_72:
[----:B------:R-:W-:Y:S05]  /*3330*/  BSYNC B1 ;  /* 0x0000000000017941 */ /* 0x000fea0003800000 */
.L_x_71:
        /* <DEDUP_REMOVED lines=9> */
.L_x_74:
[----:B------:R-:W-:Y:S05]  /*33d0*/  BSYNC B1 ;  /* 0x0000000000017941 */ /* 0x000fea0003800000 */
.L_x_73:
        /* <DEDUP_REMOVED lines=10> */
.L_x_76:
[----:B------:R-:W-:Y:S05]  /*3480*/  BSYNC B1 ;  /* 0x0000000000017941 */ /* 0x000fea0003800000 */
.L_x_75:
        /* <DEDUP_REMOVED lines=10> */
.L_x_78:
[----:B------:R-:W-:Y:S05]  /*3530*/  BSYNC B1 ;  /* 0x0000000000017941 */ /* 0x000fea0003800000 */
.L_x_77:
        /* <DEDUP_REMOVED lines=9> */
.L_x_80:
[----:B------:R-:W-:Y:S05]  /*35d0*/  BSYNC B1 ;  /* 0x0000000000017941 */ /* 0x000fea0003800000 */
.L_x_79:
        /* <DEDUP_REMOVED lines=9> */
.L_x_82:
[----:B------:R-:W-:Y:S05]  /*3670*/  BSYNC B1 ;  /* 0x0000000000017941 */ /* 0x000fea0003800000 */
.L_x_81:
        /* <DEDUP_REMOVED lines=10> */
.L_x_84:
[----:B------:R-:W-:Y:S05]  /*3720*/  BSYNC B1 ;  /* 0x0000000000017941 */ /* 0x000fea0003800000 */
.L_x_83:
        /* <DEDUP_REMOVED lines=10> */
.L_x_86:
[----:B------:R-:W-:Y:S05]  /*37d0*/  BSYNC B1 ;  /* 0x0000000000017941 */ /* 0x000fea0003800000 */
.L_x_85:
        /* <DEDUP_REMOVED lines=9> */
.L_x_88:
[----:B------:R-:W-:Y:S05]  /*3870*/  BSYNC B1 ;  /* 0x0000000000017941 */ /* 0x000fea0003800000 */
.L_x_87:
        /* <DEDUP_REMOVED lines=9> */
.L_x_90:
[----:B------:R-:W-:Y:S05]  /*3910*/  BSYNC B1 ;  /* 0x0000000000017941 */ /* 0x000fea0003800000 */
.L_x_89:
        /* <DEDUP_REMOVED lines=10> */
.L_x_92:
[----:B------:R-:W-:Y:S05]  /*39c0*/  BSYNC B1 ;  /* 0x0000000000017941 */ /* 0x000fea0003800000 */
.L_x_91:
        /* <DEDUP_REMOVED lines=10> */
.L_x_94:
[----:B------:R-:W-:Y:S05]  /*3a70*/  BSYNC B1 ;  /* 0x0000000000017941 */ /* 0x000fea0003800000 */
.L_x_93:
        /* <DEDUP_REMOVED lines=9> */
.L_x_96:
[----:B------:R-:W-:Y:S05]  /*3b10*/  BSYNC B1 ;  /* 0x0000000000017941 */ /* 0x000fea0003800000 */
.L_x_95:
        /* <DEDUP_REMOVED lines=9> */
.L_x_98:
[----:B------:R-:W-:Y:S05]  /*3bb0*/  BSYNC B1 ;  /* 0x0000000000017941 */ /* 0x000fea0003800000 */
.L_x_97:
        /* <DEDUP_REMOVED lines=10> */
.L_x_100:
[----:B------:R-:W-:Y:S05]  /*3c60*/  BSYNC B1 ;  /* 0x0000000000017941 */ /* 0x000fea0003800000 */
.L_x_99:
        /* <DEDUP_REMOVED lines=10> */
.L_x_102:
[----:B------:R-:W-:Y:S05]  /*3d10*/  BSYNC B1 ;  /* 0x0000000000017941 */ /* 0x000fea0003800000 */
.L_x_101:
        /* <DEDUP_REMOVED lines=9> */
.L_x_104:
[----:B------:R-:W-:Y:S05]  /*3db0*/  BSYNC B1 ;  /* 0x0000000000017941 */ /* 0x000fea0003800000 */
.L_x_103:
        /* <DEDUP_REMOVED lines=9> */
.L_x_106:
[----:B------:R-:W-:Y:S05]  /*3e50*/  BSYNC B1 ;  /* 0x0000000000017941 */ /* 0x000fea0003800000 */
.L_x_105:
        /* <DEDUP_REMOVED lines=10> */
.L_x_108:
[----:B------:R-:W-:Y:S05]  /*3f00*/  BSYNC B1 ;  /* 0x0000000000017941 */ /* 0x000fea0003800000 */
.L_x_107:
        /* <DEDUP_REMOVED lines=10> */
.L_x_110:
[----:B------:R-:W-:Y:S05]  /*3fb0*/  BSYNC B1 ;  /* 0x0000000000017941 */ /* 0x000fea0003800000 */
.L_x_109:
        /* <DEDUP_REMOVED lines=9> */
.L_x_112:
[----:B------:R-:W-:Y:S05]  /*4050*/  BSYNC B1 ;  /* 0x0000000000017941 */ /* 0x000fea0003800000 */
.L_x_111:
        /* <DEDUP_REMOVED lines=9> */
.L_x_114:
[----:B------:R-:W-:Y:S05]  /*40f0*/  BSYNC B1 ;  /* 0x0000000000017941 */ /* 0x000fea0003800000 */
.L_x_113:
        /* <DEDUP_REMOVED lines=10> */
.L_x_116:
[----:B------:R-:W-:Y:S05]  /*41a0*/  BSYNC B1 ;  /* 0x0000000000017941 */ /* 0x000fea0003800000 */
.L_x_115:
        /* <DEDUP_REMOVED lines=10> */
.L_x_118:
[----:B------:R-:W-:Y:S05]  /*4250*/  BSYNC B1 ;  /* 0x0000000000017941 */ /* 0x000fea0003800000 */
.L_x_117:
        /* <DEDUP_REMOVED lines=9> */
.L_x_120:
[----:B------:R-:W-:Y:S05]  /*42f0*/  BSYNC B1 ;  /* 0x0000000000017941 */ /* 0x000fea0003800000 */
.L_x_119:
        /* <DEDUP_REMOVED lines=9> */
.L_x_122:
[----:B------:R-:W-:Y:S05]  /*4390*/  BSYNC B1 ;  /* 0x0000000000017941 */ /* 0x000fea0003800000 */
.L_x_121:
        /* <DEDUP_REMOVED lines=10> */
.L_x_124:
[----:B------:R-:W-:Y:S05]  /*4440*/  BSYNC B1 ;  /* 0x0000000000017941 */ /* 0x000fea0003800000 */
.L_x_123:
        /* <DEDUP_REMOVED lines=10> */
.L_x_126:
[----:B------:R-:W-:Y:S05]  /*44f0*/  BSYNC B1 ;  /* 0x0000000000017941 */ /* 0x000fea0003800000 */
.L_x_125:
        /* <DEDUP_REMOVED lines=9> */
.L_x_128:
[----:B------:R-:W-:Y:S05]  /*4590*/  BSYNC B1 ;  /* 0x0000000000017941 */ /* 0x000fea0003800000 */
.L_x_127:
        /* <DEDUP_REMOVED lines=9> */
.L_x_130:
[----:B------:R-:W-:Y:S05]  /*4630*/  BSYNC B1 ;  /* 0x0000000000017941 */ /* 0x000fea0003800000 */
.L_x_129:
        /* <DEDUP_REMOVED lines=10> */
.L_x_132:
[----:B------:R-:W-:Y:S05]  /*46e0*/  BSYNC B1 ;  /* 0x0000000000017941 */ /* 0x000fea0003800000 */
.L_x_131:
        /* <DEDUP_REMOVED lines=10> */
.L_x_134:
[----:B------:R-:W-:Y:S05]  /*4790*/  BSYNC B1 ;  /* 0x0000000000017941 */ /* 0x000fea0003800000 */
.L_x_133:
        /* <DEDUP_REMOVED lines=9> */
.L_x_136:
[----:B------:R-:W-:Y:S05]  /*4830*/  BSYNC B1 ;  /* 0x0000000000017941 */ /* 0x000fea0003800000 */
.L_x_135:
        /* <DEDUP_REMOVED lines=9> */
.L_x_138:
[----:B------:R-:W-:Y:S05]  /*48d0*/  BSYNC B1 ;  /* 0x0000000000017941 */ /* 0x000fea0003800000 */
.L_x_137:
        /* <DEDUP_REMOVED lines=10> */
.L_x_140:
[----:B------:R-:W-:Y:S05]  /*4980*/  BSYNC B1 ;  /* 0x0000000000017941 */ /* 0x000fea0003800000 */
.L_x_139:
        /* <DEDUP_REMOVED lines=10> */
.L_x_142:
[----:B------:R-:W-:Y:S05]  /*4a30*/  BSYNC B1 ;  /* 0x0000000000017941 */ /* 0x000fea0003800000 */
.L_x_141:
        /* <DEDUP_REMOVED lines=9> */
.L_x_144:
[----:B------:R-:W-:Y:S05]  /*4ad0*/  BSYNC B1 ;  /* 0x0000000000017941 */ /* 0x000fea0003800000 */
.L_x_143:
        /* <DEDUP_REMOVED lines=9> */
.L_x_146:
[----:B------:R-:W-:Y:S05]  /*4b70*/  BSYNC B1 ;  /* 0x0000000000017941 */ /* 0x000fea0003800000 */
.L_x_145:
        /* <DEDUP_REMOVED lines=10> */
.L_x_148:
[----:B------:R-:W-:Y:S05]  /*4c20*/  BSYNC B1 ;  /* 0x0000000000017941 */ /* 0x000fea0003800000 */
.L_x_147:
        /* <DEDUP_REMOVED lines=10> */
.L_x_150:
[----:B------:R-:W-:Y:S05]  /*4cd0*/  BSYNC B1 ;  /* 0x0000000000017941 */ /* 0x000fea0003800000 */
.L_x_149:
        /* <DEDUP_REMOVED lines=9> */
.L_x_152:
[----:B------:R-:W-:Y:S05]  /*4d70*/  BSYNC B1 ;  /* 0x0000000000017941 */ /* 0x000fea0003800000 */
.L_x_151:
        /* <DEDUP_REMOVED lines=9> */
.L_x_154:
[----:B------:R-:W-:Y:S05]  /*4e10*/  BSYNC B1 ;  /* 0x0000000000017941 */ /* 0x000fea0003800000 */
.L_x_153:
        /* <DEDUP_REMOVED lines=10> */
.L_x_156:
[----:B------:R-:W-:Y:S05]  /*4ec0*/  BSYNC B1 ;  /* 0x0000000000017941 */ /* 0x000fea0003800000 */
.L_x_155:
        /* <DEDUP_REMOVED lines=10> */
.L_x_158:
[----:B------:R-:W-:Y:S05]  /*4f70*/  BSYNC B1 ;  /* 0x0000000000017941 */ /* 0x000fea0003800000 */
.L_x_157:
[----:B-----5:R-:W-:Y:S01]  /*4f80*/  IMAD.U32 R3, R18, 0x10000, RZ ;  /* 0x0001000012037824 */ /* 0x020fe200078e00ff */
[----:B------:R-:W-:Y:S01]  /*4f90*/  ISETP.GT.AND P0, PT, R0, 0x8, P0 ;  /* 0x000000080000780c */ /* 0x000fe20000704270 */
[----:B------:R-:W-:Y:S02]  /*4fa0*/  BSSY B1, `(.L_x_159) ;  /* 0x0000007000017945 */ /* 0x000fe40003800000 */
[----:B01----:R-:W-:-:S04]  /*4fb0*/  FMUL R4, R3, R90 ;  /* 0x0000005a03047220 */ /* 0x003fc80000400000 */
[----:B------:R-:W-:-:S05]  /*4fc0*/  FFMA R4, R85, R89, R4 ;  /* 0x0000005955047223 */ /* 0x000fca0000000004 */
[----:B------:R-:W-:-:S05]  /*4fd0*/  F2FP.BF16.F32.PACK_AB R4, RZ, R4 ;  /* 0x00000004ff04723e */ /* 0x000fca00000010ff */
[----:B------:R0:W-:Y:S01]  /*4fe0*/  @P3 STG.E.U16 desc[UR36][R8.64+0xf2], R4 ;  /* 0x0000f20408003986 */ /* 0x0001e2000c101524 */
[----:B------:R-:W-:Y:S05]  /*4ff0*/  @!P0 BRA `(.L_x_160) ;  /* 0x0000000000048947 */ /* 0x000fea0003800000 */
[----:B------:R1:W5:Y:S02]  /*5000*/  LDG.E.LTC128B.U16 R18, desc[UR36][R6.64+0xf0] ;  /* 0x0000f02406127981 */ /* 0x000364000c1e1520 */
.L_x_160:
[----:B------:R-:W-:Y:S05]  /*5010*/  BSYNC B1 ;  /* 0x0000000000017941 */ /* 0x000fea0003800000 */
.L_x_159:
[----:B-----5:R-:W-:Y:S01]  /*5020*/  IMAD.U32 R3, R18, 0x10000, RZ ;  /* 0x0001000012037824 */ /* 0x020fe200078e00ff */
[----:B------:R-:W-:Y:S01]  /*5030*/  ISETP.GT.AND P1, PT, R0, 0x8, P1 ;  /* 0x000000080000780c */ /* 0x000fe20000f24270 */
[----:B0-----:R-:W-:Y:S01]  /*5040*/  @P0 IMAD.MOV.U32 R4, RZ, RZ, R10 ;  /* 0x000000ffff040224 */ /* 0x001fe200078e000a */
[----:B------:R-:W-:Y:S01]  /*5050*/  BSSY B1, `(.L_x_161) ;  /* 0x0000008000017945 */ /* 0x000fe20003800000 */
[----:B------:R-:W-:Y:S01]  /*5060*/  FMUL R3, R3, R90 ;  /* 0x0000005a03037220 */ /* 0x000fe20000400000 */
[----:B------:R-:W-:-:S03]  /*5070*/  @P0 IMAD.MOV.U32 R5, RZ, RZ, R11 ;  /* 0x000000ffff050224 */ /* 0x000fc600078e000b */
[----:B------:R-:W-:-:S05]  /*5080*/  FFMA R3, R86, R89, R3 ;  /* 0x0000005956037223 */ /* 0x000fca0000000003 */
[----:B------:R-:W-:-:S05]  /*5090*/  F2FP.BF16.F32.PACK_AB R3, RZ, R3 ;  /* 0x00000003ff03723e */ /* 0x000fca00000010ff */
[----:B------:R0:W-:Y:S01]  /*50a0*/  @P0 STG.E.U16 desc[UR36][R4.64+0xf0], R3 ;  /* 0x0000f00304000986 */ /* 0x0001e2000c101524 */
[----:B------:R-:W-:Y:S05]  /*50b0*/  @!P1 BRA `(.L_x_162) ;  /* 0x0000000000049947 */ /* 0x000fea0003800000 */
[----:B------:R0:W5:Y:S02]  /*50c0*/  LDG.E.LTC128B.U16 R18, desc[UR36][R6.64+0xf2] ;  /* 0x0000f22406127981 */ /* 0x000164000c1e1520 */
.L_x_162:
[----:B------:R-:W-:Y:S05]  /*50d0*/  BSYNC B1 ;  /* 0x0000000000017941 */ /* 0x000fea0003800000 */
.L_x_161:
[----:B------:R-:W-:Y:S05]  /*50e0*/  @!P1 BRA `(.L_x_163) ;  /* 0x0000001000b09947 */ /* 0x000fea0003800000 */
[----:B0----5:R-:W-:-:S04]  /*50f0*/  IMAD.U32 R3, R18, 0x10000, RZ ;  /* 0x0001000012037824 */ /* 0x021fc800078e00ff */
[----:B------:R-:W-:-:S04]  /*5100*/  FMUL R0, R3, R90 ;  /* 0x0000005a03007220 */ /* 0x000fc80000400000 */
[----:B------:R-:W-:-:S05]  /*5110*/  FFMA R0, R87, R89, R0 ;  /* 0x0000005957007223 */ /* 0x000fca0000000000 */
[----:B------:R-:W-:-:S05]  /*5120*/  F2FP.BF16.F32.PACK_AB R0, RZ, R0 ;  /* 0x00000000ff00723e */ /* 0x000fca00000010ff */
[----:B------:R0:W-:Y:S01]  /*5130*/  STG.E.U16 desc[UR36][R10.64+0xf2], R0 ;  /* 0x0000f2000a007986 */ /* 0x0001e2000c101524 */
[----:B------:R-:W-:Y:S05]  /*5140*/  BRA `(.L_x_163) ;  /* 0x0000001000987947 */ /* 0x000fea0003800000 */
.L_x_38:
[----:B------:R-:W-:Y:S01]  /*5150*/  ISETP.GT.AND P2, PT, R3, 0x1, PT ;  /* 0x000000010300780c */ /* 0x000fe20003f44270 */
[----:B------:R-:W-:Y:S01]  /*5160*/  ULDC.64 UR4, c[0x0][0x5c0] ;  /* 0x0001700000047ab9 */ /* 0x000fe20000000a00 */
[-C--:B------:R-:W-:Y:S01]  /*5170*/  FMUL R24, R24, R89.reuse ;  /* 0x0000005918187220 */ /* 0x080fe20000400000 */
[-C--:B------:R-:W-:Y:S01]  /*5180*/  FMUL R25, R25, R89.reuse ;  /* 0x0000005919197220 */ /* 0x080fe20000400000 */
[----:B------:R-:W-:Y:S01]  /*5190*/  ISETP.GT.AND P1, PT, R0, RZ, P2 ;  /* 0x000000ff0000720c */ /* 0x000fe20001724270 */
[-C--:B------:R-:W-:Y:S01]  /*51a0*/  FMUL R26, R26, R89.reuse ;  /* 0x000000591a1a7220 */ /* 0x080fe20000400000 */
[----:B------:R-:W-:Y:S01]  /*51b0*/  LEA R4, P4, R106, UR4, 0x1 ;  /* 0x000000046a047c11 */ /* 0x000fe2000f8808ff */
[-C--:B------:R-:W-:Y:S01]  /*51c0*/  FMUL R27, R27, R89.reuse ;  /* 0x000000591b1b7220 */ /* 0x080fe20000400000 */
[----:B------:R-:W-:Y:S01]  /*51d0*/  F2FP.BF16.F32.PACK_AB R24, RZ, R24 ;  /* 0x00000018ff18723e */ /* 0x000fe200000010ff */
[-C--:B------:R-:W-:Y:S01]  /*51e0*/  FMUL R28, R28, R89.reuse ;  /* 0x000000591c1c7220 */ /* 0x080fe20000400000 */
[----:B------:R-:W-:Y:S01]  /*51f0*/  LEA.HI.X R5, R106, UR5, R115, 0x1, P4 ;  /* 0x000000056a057c11 */ /* 0x000fe2000a0f0c73 */
[----:B------:R-:W-:Y:S01]  /*5200*/  FMUL R29, R29, R89 ;  /* 0x000000591d1d7220 */ /* 0x000fe20000400000 */
[----:B------:R-:W-:Y:S01]  /*5210*/  F2FP.BF16.F32.PACK_AB R25, RZ, R25 ;  /* 0x00000019ff19723e */ /* 0x000fe200000010ff */
[-C--:B------:R-:W-:Y:S01]  /*5220*/  FMUL R30, R30, R89.reuse ;  /* 0x000000591e1e7220 */ /* 0x080fe20000400000 */
[C---:B------:R-:W-:Y:S01]  /*5230*/  ISETP.GT.AND P2, PT, R0.reuse, 0x8, P2 ;  /* 0x000000080000780c */ /* 0x040fe20001744270 */
[----:B------:R-:W-:Y:S01]  /*5240*/  @P3 STG.E.U16 desc[UR36][R4.64], R24 ;  /* 0x0000001804003986 */ /* 0x000fe2000c101524 */
[----:B------:R-:W-:Y:S01]  /*5250*/  SHF.L.U64.HI R7, R91, 0x1, R96 ;  /* 0x000000015b077819 */ /* 0x000fe20000010260 */
[-C--:B------:R-:W-:Y:S01]  /*5260*/  FMUL R31, R31, R89.reuse ;  /* 0x000000591f1f7220 */ /* 0x080fe20000400000 */
[----:B------:R-:W-:Y:S01]  /*5270*/  LEA R6, P3, R91, R4, 0x1 ;  /* 0x000000045b067211 */ /* 0x000fe200078608ff */
[----:B------:R-:W-:Y:S01]  /*5280*/  @P1 STG.E.U16 desc[UR36][R4.64+0x2], R25 ;  /* 0x0000021904001986 */ /* 0x000fe2000c101524 */
[----:B------:R-:W-:Y:S01]  /*5290*/  ISETP.GT.AND P1, PT, R0, 0x8, P0 ;  /* 0x000000080000780c */ /* 0x000fe20000724270 */
[----:B------:R-:W-:Y:S01]  /*52a0*/  FMUL R32, R32, R89 ;  /* 0x0000005920207220 */ /* 0x000fe20000400000 */
[----:B------:R-:W-:Y:S01]  /*52b0*/  F2FP.BF16.F32.PACK_AB R26, RZ, R26 ;  /* 0x0000001aff1a723e */ /* 0x000fe200000010ff */
[----:B------:R-:W-:Y:S01]  /*52c0*/  IMAD.X R7, R7, 0x1, R5, P3 ;  /* 0x0000000107077824 */ /* 0x000fe200018e0605 */
[----:B------:R-:W-:Y:S01]  /*52d0*/  F2FP.BF16.F32.PACK_AB R27, RZ, R27 ;  /* 0x0000001bff1b723e */ /* 0x000fe200000010ff */
[-C--:B------:R-:W-:Y:S01]  /*52e0*/  FMUL R33, R33, R89.reuse ;  /* 0x0000005921217220 */ /* 0x080fe20000400000 */
[----:B------:R-:W-:Y:S01]  /*52f0*/  ISETP.GT.AND P0, PT, R3, 0x8, PT ;  /* 0x000000080300780c */ /* 0x000fe20003f04270 */
[-C--:B------:R-:W-:Y:S01]  /*5300*/  FMUL R34, R34, R89.reuse ;  /* 0x0000005922227220 */ /* 0x080fe20000400000 */
[----:B------:R-:W-:Y:S01]  /*5310*/  F2FP.BF16.F32.PACK_AB R28, RZ, R28 ;  /* 0x0000001cff1c723e */ /* 0x000fe200000010ff */
[-C--:B------:R-:W-:Y:S01]  /*5320*/  FMUL R35, R35, R89.reuse ;  /* 0x0000005923237220 */ /* 0x080fe20000400000 */
[----:B------:R-:W-:Y:S01]  /*5330*/  ISETP.GT.AND P4, PT, R0, RZ, P0 ;  /* 0x000000ff0000720c */ /* 0x000fe20000784270 */
[----:B------:R-:W-:Y:S01]  /*5340*/  FMUL R36, R36, R89 ;  /* 0x0000005924247220 */ /* 0x000fe20000400000 */
[----:B------:R-:W-:Y:S01]  /*5350*/  F2FP.BF16.F32.PACK_AB R29, RZ, R29 ;  /* 0x0000001dff1d723e */ /* 0x000fe200000010ff */
[----:B------:R-:W-:Y:S01]  /*5360*/  @P1 STG.E.U16 desc[UR36][R6.64], R26 ;  /* 0x0000001a06001986 */ /* 0x000fe2000c101524 */
[----:B------:R-:W-:Y:S01]  /*5370*/  ISETP.GT.AND P1, PT, R0, 0x8, P0 ;  /* 0x000000080000780c */ /* 0x000fe20000724270 */
[-C--:B------:R-:W-:Y:S01]  /*5380*/  FMUL R37, R37, R89.reuse ;  /* 0x0000005925257220 */ /* 0x080fe20000400000 */
[----:B------:R-:W-:Y:S01]  /*5390*/  F2FP.BF16.F32.PACK_AB R30, RZ, R30 ;  /* 0x0000001eff1e723e */ /* 0x000fe200000010ff */
[----:B------:R-:W-:Y:S01]  /*53a0*/  @P2 STG.E.U16 desc[UR36][R6.64+0x2], R27 ;  /* 0x0000021b06002986 */ /* 0x000fe2000c101524 */
[----:B------:R-:W-:Y:S01]  /*53b0*/  ISETP.GT.AND P2, PT, R3, 0x9, PT ;  /* 0x000000090300780c */ /* 0x000fe20003f44270 */
[----:B------:R-:W-:Y:S01]  /*53c0*/  FMUL R38, R38, R89 ;  /* 0x0000005926267220 */ /* 0x000fe20000400000 */
[----:B------:R-:W-:Y:S01]  /*53d0*/  F2FP.BF16.F32.PACK_AB R31, RZ, R31 ;  /* 0x0000001fff1f723e */ /* 0x000fe200000010ff */
[-C--:B------:R-:W-:Y:S01]  /*53e0*/  FMUL R39, R39, R89.reuse ;  /* 0x0000005927277220 */ /* 0x080fe20000400000 */
[C---:B------:R-:W-:Y:S01]  /*53f0*/  ISETP.GT.AND P3, PT, R0.reuse, RZ, P2 ;  /* 0x000000ff0000720c */ /* 0x040fe20001764270 */
[----:B------:R-:W-:Y:S01]  /*5400*/  @P4 STG.E.U16 desc[UR36][R4.64+0x10], R28 ;  /* 0x0000101c04004986 */ /* 0x000fe2000c101524 */
[----:B------:R-:W-:Y:S01]  /*5410*/  ISETP.GT.AND P2, PT, R0, 0x8, P2 ;  /* 0x000000080000780c */ /* 0x000fe20001744270 */
        /* <DEDUP_REMOVED lines=8> */
[-C--:B------:R-:W-:Y:S01]  /*54a0*/  FMUL R44, R44, R89.reuse ;  /* 0x000000592c2c7220 */ /* 0x080fe20000400000 */
[----:B------:R-:W-:Y:S01]  /*54b0*/  F2FP.BF16.F32.PACK_AB R34, RZ, R34 ;  /* 0x00000022ff22723e */ /* 0x000fe200000010ff */
[----:B------:R-:W-:Y:S01]  /*54c0*/  @P3 STG.E.U16 desc[UR36][R4.64+0x12], R29 ;  /* 0x0000121d04003986 */ /* 0x000fe2000c101524 */
[----:B------:R-:W-:Y:S01]  /*54d0*/  ISETP.GT.AND P3, PT, R3, 0x11, PT ;  /* 0x000000110300780c */ /* 0x000fe20003f64270 */
[----:B------:R-:W-:Y:S01]  /*54e0*/  FMUL R45, R45, R89 ;  /* 0x000000592d2d7220 */ /* 0x000fe20000400000 */
[----:B------:R-:W-:Y:S01]  /*54f0*/  F2FP.BF16.F32.PACK_AB R35, RZ, R35 ;  /* 0x00000023ff23723e */ /* 0x000fe200000010ff */
[----:B------:R-:W-:Y:S01]  /*5500*/  @P1 STG.E.U16 desc[UR36][R6.64+0x10], R30 ;  /* 0x0000101e06001986 */ /* 0x000fe2000c101524 */
[----:B------:R-:W-:Y:S01]  /*5510*/  ISETP.GT.AND P1, PT, R0, 0x8, P0 ;  /* 0x000000080000780c */ /* 0x000fe20000724270 */
[-C--:B------:R-:W-:Y:S01]  /*5520*/  FMUL R46, R46, R89.reuse ;  /* 0x000000592e2e7220 */ /* 0x080fe20000400000 */
[----:B------:R-:W-:Y:S01]  /*5530*/  ISETP.GT.AND P0, PT, R3, 0x18, PT ;  /* 0x000000180300780c */ /* 0x000fe20003f04270 */
[----:B------:R-:W-:Y:S01]  /*5540*/  @P2 STG.E.U16 desc[UR36][R6.64+0x12], R31 ;  /* 0x0000121f06002986 */ /* 0x000fe2000c101524 */
[C---:B------:R-:W-:Y:S01]  /*5550*/  ISETP.GT.AND P2, PT, R0.reuse, RZ, P3 ;  /* 0x000000ff0000720c */ /* 0x040fe20001f44270 */
[-C--:B------:R-:W-:Y:S01]  /*5560*/  FMUL R47, R47, R89.reuse ;  /* 0x000000592f2f7220 */ /* 0x080fe20000400000 */
[C---:B------:R-:W-:Y:S01]  /*5570*/  ISETP.GT.AND P3, PT, R0.reuse, 0x8, P3 ;  /* 0x000000080000780c */ /* 0x040fe20001f64270 */
[----:B------:R-:W-:Y:S01]  /*5580*/  @P4 STG.E.U16 desc[UR36][R4.64+0x20], R32 ;  /* 0x0000202004004986 */ /* 0x000fe2000c101524 */
[----:B------:R-:W-:Y:S01]  /*5590*/  ISETP.GT.AND P4, PT, R0, RZ, P0 ;  /* 0x000000ff0000720c */ /* 0x000fe20000784270 */
[-C--:B------:R-:W-:Y:S01]  /*55a0*/  FMUL R48, R48, R89.reuse ;  /* 0x0000005930307220 */ /* 0x080fe20000400000 */
[----:B------:R-:W-:Y:S01]  /*55b0*/  F2FP.BF16.F32.PACK_AB R36, RZ, R36 ;  /* 0x00000024ff24723e */ /* 0x000fe200000010ff */
[----:B------:R-:W-:Y:S01]  /*55c0*/  FMUL R49, R49, R89 ;  /* 0x0000005931317220 */ /* 0x000fe20000400000 */
[----:B------:R-:W-:Y:S01]  /*55d0*/  F2FP.BF16.F32.PACK_AB R37, RZ, R37 ;  /* 0x00000025ff25723e */ /* 0x000fe200000010ff */
[-C--:B------:R-:W-:Y:S01]  /*55e0*/  FMUL R50, R50, R89.reuse ;  /* 0x0000005932327220 */ /* 0x080fe20000400000 */
[----:B------:R-:W-:Y:S01]  /*55f0*/  F2FP.BF16.F32.PACK_AB R38, RZ, R38 ;  /* 0x00000026ff26723e */ /* 0x000fe200000010ff */
[----:B------:R-:W-:Y:S01]  /*5600*/  FMUL R51, R51, R89 ;  /* 0x0000005933337220 */ /* 0x000fe20000400000 */
[----:B------:R-:W-:Y:S01]  /*5610*/  F2FP.BF16.F32.PACK_AB R39, RZ, R39 ;  /* 0x00000027ff27723e */ /* 0x000fe200000010ff */
[----:B------:R-:W-:Y:S01]  /*5620*/  @P2 STG.E.U16 desc[UR36][R4.64+0x22], R33 ;  /* 0x0000222104002986 */ /* 0x000fe2000c101524 */
[----:B------:R-:W-:Y:S01]  /*5630*/  F2FP.BF16.F32.PACK_AB R40, RZ, R40 ;  /* 0x00000028ff28723e */ /* 0x000fe200000010ff */
[----:B------:R-:W-:Y:S01]  /*5640*/  FMUL R52, R52, R89 ;  /* 0x0000005934347220 */ /* 0x000fe20000400000 */
[----:B------:R-:W-:Y:S01]  /*5650*/  F2FP.BF16.F32.PACK_AB R41, RZ, R41 ;  /* 0x00000029ff29723e */ /* 0x000fe200000010ff */
[----:B------:R-:W-:Y:S01]  /*5660*/  @P1 STG.E.U16 desc[UR36][R6.64+0x20], R34 ;  /* 0x0000202206001986 */ /* 0x000fe2000c101524 */
[----:B------:R-:W-:Y:S01]  /*5670*/  ISETP.GT.AND P1, PT, R0, 0x8, P0 ;  /* 0x000000080000780c */ /* 0x000fe20000724270 */
[-C--:B------:R-:W-:Y:S01]  /*5680*/  FMUL R53, R53, R89.reuse ;  /* 0x0000005935357220 */ /* 0x080fe20000400000 */
[C---:B------:R-:W-:Y:S01]  /*5690*/  ISETP.GT.AND P0, PT, R3.reuse, 0x20, PT ;  /* 0x000000200300780c */ /* 0x040fe20003f04270 */
[----:B------:R-:W-:Y:S01]  /*56a0*/  @P3 STG.E.U16 desc[UR36][R6.64+0x22], R35 ;  /* 0x0000222306003986 */ /* 0x000fe2000c101524 */
[----:B------:R-:W-:Y:S01]  /*56b0*/  ISETP.GT.AND P3, PT, R3, 0x19, PT ;  /* 0x000000190300780c */ /* 0x000fe20003f64270 */
[-C--:B------:R-:W-:Y:S01]  /*56c0*/  FMUL R54, R54, R89.reuse ;  /* 0x0000005936367220 */ /* 0x080fe20000400000 */
[----:B------:R-:W-:Y:S01]  /*56d0*/  F2FP.BF16.F32.PACK_AB R42, RZ, R42 ;  /* 0x0000002aff2a723e */ /* 0x000fe200000010ff */
[----:B------:R-:W-:Y:S01]  /*56e0*/  @P4 STG.E.U16 desc[UR36][R4.64+0x30], R36 ;  /* 0x0000302404004986 */ /* 0x000fe2000c101524 */
[C---:B------:R-:W-:Y:S01]  /*56f0*/  ISETP.GT.AND P2, PT, R0.reuse, RZ, P3 ;  /* 0x000000ff0000720c */ /* 0x040fe20001f44270 */
[-C--:B------:R-:W-:Y:S01]  /*5700*/  FMUL R55, R55, R89.reuse ;  /* 0x0000005937377220 */ /* 0x080fe20000400000 */
[----:B------:R-:W-:Y:S01]  /*5710*/  ISETP.GT.AND P3, PT, R0, 0x8, P3 ;  /* 0x000000080000780c */ /* 0x000fe20001f64270 */
[-C--:B------:R-:W-:Y:S01]  /*5720*/  FMUL R56, R56, R89.reuse ;  /* 0x0000005938387220 */ /* 0x080fe20000400000 */
[----:B------:R-:W-:Y:S01]  /*5730*/  ISETP.GT.AND P4, PT, R0, RZ, P0 ;  /* 0x000000ff0000720c */ /* 0x000fe20000784270 */
[----:B------:R-:W-:Y:S01]  /*5740*/  FMUL R57, R57, R89 ;  /* 0x0000005939397220 */ /* 0x000fe20000400000 */
[----:B------:R-:W-:Y:S01]  /*5750*/  F2FP.BF16.F32.PACK_AB R43, RZ, R43 ;  /* 0x0000002bff2b723e */ /* 0x000fe200000010ff */
[-C--:B------:R-:W-:Y:S01]  /*5760*/  FMUL R58, R58, R89.reuse ;  /* 0x000000593a3a7220 */ /* 0x080fe20000400000 */
[----:B------:R-:W-:Y:S01]  /*5770*/  F2FP.BF16.F32.PACK_AB R44, RZ, R44 ;  /* 0x0000002cff2c723e */ /* 0x000fe200000010ff */
[----:B------:R-:W-:Y:S01]  /*5780*/  FMUL R59, R59, R89 ;  /* 0x000000593b3b7220 */ /* 0x000fe20000400000 */
[----:B------:R-:W-:Y:S01]  /*5790*/  F2FP.BF16.F32.PACK_AB R45, RZ, R45 ;  /* 0x0000002dff2d723e */ /* 0x000fe200000010ff */
[----:B------:R-:W-:Y:S01]  /*57a0*/  FMUL R60, R60, R89 ;  /* 0x000000593c3c7220 */ /* 0x000fe20000400000 */
[----:B------:R-:W-:Y:S01]  /*57b0*/  F2FP.BF16.F32.PACK_AB R46, RZ, R46 ;  /* 0x0000002eff2e723e */ /* 0x000fe200000010ff */
[----:B------:R-:W-:Y:S01]  /*57c0*/  @P2 STG.E.U16 desc[UR36][R4.64+0x32], R37 ;  /* 0x0000322504002986 */ /* 0x000fe2000c101524 */
[----:B------:R-:W-:Y:S01]  /*57d0*/  F2FP.BF16.F32.PACK_AB R47, RZ, R47 ;  /* 0x0000002fff2f723e */ /* 0x000fe200000010ff */
[-C--:B------:R-:W-:Y:S01]  /*57e0*/  FMUL R61, R61, R89.reuse ;  /* 0x000000593d3d7220 */ /* 0x080fe20000400000 */
[----:B------:R-:W-:Y:S01]  /*57f0*/  F2FP.BF16.F32.PACK_AB R48, RZ, R48 ;  /* 0x00000030ff30723e */ /* 0x000fe200000010ff */
[----:B------:R-:W-:Y:S01]  /*5800*/  @P1 STG.E.U16 desc[UR36][R6.64+0x30], R38 ;  /* 0x0000302606001986 */ /* 0x000fe2000c101524 */
[----:B------:R-:W-:Y:S01]  /*5810*/  ISETP.GT.AND P1, PT, R0, 0x8, P0 ;  /* 0x000000080000780c */ /* 0x000fe20000724270 */
[-C--:B------:R-:W-:Y:S01]  /*5820*/  FMUL R62, R62, R89.reuse ;  /* 0x000000593e3e7220 */ /* 0x080fe20000400000 */
[C---:B------:R-:W-:Y:S01]  /*5830*/  ISETP.GT.AND P0, PT, R3.reuse, 0x28, PT ;  /* 0x000000280300780c */ /* 0x040fe20003f04270 */
[----:B------:R-:W-:Y:S01]  /*5840*/  @P3 STG.E.U16 desc[UR36][R6.64+0x32], R39 ;  /* 0x0000322706003986 */ /* 0x000fe2000c101524 */
[----:B------:R-:W-:Y:S01]  /*5850*/  ISETP.GT.AND P3, PT, R3, 0x21, PT ;  /* 0x000000210300780c */ /* 0x000fe20003f64270 */
[----:B------:R-:W-:Y:S01]  /*5860*/  FMUL R63, R63, R89 ;  /* 0x000000593f3f7220 */ /* 0x000fe20000400000 */
[----:B------:R-:W-:Y:S01]  /*5870*/  F2FP.BF16.F32.PACK_AB R49, RZ, R49 ;  /* 0x00000031ff31723e */ /* 0x000fe200000010ff */
[----:B------:R-:W-:Y:S01]  /*5880*/  @P4 STG.E.U16 desc[UR36][R4.64+0x40], R40 ;  /* 0x0000402804004986 */ /* 0x000fe2000c101524 */
[----:B------:R-:W-:Y:S01]  /*5890*/  ISETP.GT.AND P2, PT, R0, RZ, P3 ;  /* 0x000000ff0000720c */ /* 0x000fe20001f44270 */
[-C--:B------:R-:W-:Y:S01]  /*58a0*/  FMUL R64, R64, R89.reuse ;  /* 0x0000005940407220 */ /* 0x080fe20000400000 */
[C---:B------:R-:W-:Y:S01]  /*58b0*/  ISETP.GT.AND P3, PT, R0.reuse, 0x8, P3 ;  /* 0x000000080000780c */ /* 0x040fe20001f64270 */
[-C--:B------:R-:W-:Y:S01]  /*58c0*/  FMUL R65, R65, R89.reuse ;  /* 0x0000005941417220 */ /* 0x080fe20000400000 */
        /* <DEDUP_REMOVED lines=62> */
[----:B------:R-:W-:-:S02]  /*5cb0*/  F2FP.BF16.F32.PACK_AB R68, RZ, R68 ;  /* 0x00000044ff44723e */ /* 0x000fc400000010ff */
[----:B------:R-:W-:Y:S01]  /*5cc0*/  F2FP.BF16.F32.PACK_AB R69, RZ, R69 ;  /* 0x00000045ff45723e */ /* 0x000fe200000010ff */
[----:B------:R-:W-:Y:S01]  /*5cd0*/  @P1 STG.E.U16 desc[UR36][R6.64+0x60], R50 ;  /* 0x0000603206001986 */ /* 0x000fe2000c101524 */
[C---:B------:R-:W-:Y:S02]  /*5ce0*/  ISETP.GT.AND P1, PT, R0.reuse, 0x8, P0 ;  /* 0x000000080000780c */ /* 0x040fe40000724270 */
[C---:B------:R-:W-:Y:S01]  /*5cf0*/  ISETP.GT.AND P0, PT, R3.reuse, 0x40, PT ;  /* 0x000000400300780c */ /* 0x040fe20003f04270 */
[----:B------:R-:W-:Y:S01]  /*5d00*/  @P3 STG.E.U16 desc[UR36][R6.64+0x62], R51 ;  /* 0x0000623306003986 */ /* 0x000fe2000c101524 */
[----:B------:R-:W-:Y:S02]  /*5d10*/  ISETP.GT.AND P3, PT, R3, 0x39, PT ;  /* 0x000000390300780c */ /* 0x000fe40003f64270 */
[----:B------:R-:W-:Y:S01]  /*5d20*/  F2FP.BF16.F32.PACK_AB R70, RZ, R70 ;  /* 0x00000046ff46723e */ /* 0x000fe200000010ff */
[----:B------:R-:W-:Y:S01]  /*5d30*/  @P4 STG.E.U16 desc[UR36][R4.64+0x70], R52 ;  /* 0x0000703404004986 */ /* 0x000fe2000c101524 */
[----:B------:R-:W-:-:S02]  /*5d40*/  ISETP.GT.AND P2, PT, R0, RZ, P3 ;  /* 0x000000ff0000720c */ /* 0x000fc40001f44270 */
[C---:B------:R-:W-:Y:S02]  /*5d50*/  ISETP.GT.AND P3, PT, R0.reuse, 0x8, P3 ;  /* 0x000000080000780c */ /* 0x040fe40001f64270 */
[----:B------:R-:W-:Y:S02]  /*5d60*/  ISETP.GT.AND P4, PT, R0, RZ, P0 ;  /* 0x000000ff0000720c */ /* 0x000fe40000784270 */
[----:B------:R-:W-:Y:S02]  /*5d70*/  F2FP.BF16.F32.PACK_AB R71, RZ, R71 ;  /* 0x00000047ff47723e */ /* 0x000fe400000010ff */
[----:B------:R-:W-:Y:S02]  /*5d80*/  F2FP.BF16.F32.PACK_AB R72, RZ, R72 ;  /* 0x00000048ff48723e */ /* 0x000fe400000010ff */
[----:B------:R-:W-:Y:S02]  /*5d90*/  F2FP.BF16.F32.PACK_AB R73, RZ, R73 ;  /* 0x00000049ff49723e */ /* 0x000fe400000010ff */
        /* <DEDUP_REMOVED lines=33> */
[----:B------:R-:W-:-:S03]  /*5fb0*/  F2FP.BF16.F32.PACK_AB R87, RZ, R87 ;  /* 0x00000057ff57723e */ /* 0x000fc600000010ff */
[----:B------:R-:W-:Y:S04]  /*5fc0*/  @P2 STG.E.U16 desc[UR36][R4.64+0x92], R61 ;  /* 0x0000923d04002986 */ /* 0x000fe8000c101524 */
[----:B------:R-:W-:Y:S01]  /*5fd0*/  @P1 STG.E.U16 desc[UR36][R6.64+0x90], R62 ;  /* 0x0000903e06001986 */ /* 0x000fe2000c101524 */
[----:B------:R-:W-:Y:S02]  /*5fe0*/  ISETP.GT.AND P1, PT, R0, 0x8, P0 ;  /* 0x000000080000780c */ /* 0x000fe40000724270 */
[C---:B------:R-:W-:Y:S01]  /*5ff0*/  ISETP.GT.AND P0, PT, R3.reuse, 0x58, PT ;  /* 0x000000580300780c */ /* 0x040fe20003f04270 */
[----:B------:R-:W-:Y:S01]  /*6000*/  @P3 STG.E.U16 desc[UR36][R6.64+0x92], R63 ;  /* 0x0000923f06003986 */ /* 0x000fe2000c101524 */
[----:B------:R-:W-:-:S03]  /*6010*/  ISETP.GT.AND P3, PT, R3, 0x51, PT ;  /* 0x000000510300780c */ /* 0x000fc60003f64270 */
[----:B------:R-:W-:Y:S01]  /*6020*/  @P4 STG.E.U16 desc[UR36][R4.64+0xa0], R64 ;  /* 0x0000a04004004986 */ /* 0x000fe2000c101524 */
[C---:B------:R-:W-:Y:S02]  /*6030*/  ISETP.GT.AND P2, PT, R0.reuse, RZ, P3 ;  /* 0x000000ff0000720c */ /* 0x040fe40001f44270 */
[C---:B------:R-:W-:Y:S02]  /*6040*/  ISETP.GT.AND P3, PT, R0.reuse, 0x8, P3 ;  /* 0x000000080000780c */ /* 0x040fe40001f64270 */
[----:B------:R-:W-:-:S09]  /*6050*/  ISETP.GT.AND P4, PT, R0, RZ, P0 ;  /* 0x000000ff0000720c */ /* 0x000fd20000784270 */
        /* <DEDUP_REMOVED lines=9> */
[C---:B------:R-:W-:Y:S02]  /*60f0*/  ISETP.GT.AND P3, PT, R0.reuse, RZ, P0 ;  /* 0x000000ff0000720c */ /* 0x040fe40000764270 */
[----:B------:R-:W-:-:S07]  /*6100*/  ISETP.GT.AND P0, PT, R0, 0x8, P0 ;  /* 0x000000080000780c */ /* 0x000fce0000704270 */
[----:B------:R-:W-:Y:S04]  /*6110*/  @P2 STG.E.U16 desc[UR36][R4.64+0xb2], R69 ;  /* 0x0000b24504002986 */ /* 0x000fe8000c101524 */
[----:B------:R-:W-:Y:S01]  /*6120*/  @P1 STG.E.U16 desc[UR36][R6.64+0xb0], R70 ;  /* 0x0000b04606001986 */ /* 0x000fe2000c101524 */
[----:B------:R-:W-:-:S03]  /*6130*/  ISETP.GT.AND P1, PT, R3, 0x68, PT ;  /* 0x000000680300780c */ /* 0x000fc60003f24270 */
        /* <DEDUP_REMOVED lines=11> */
[C---:B------:R-:W-:Y:S02]  /*61f0*/  ISETP.GT.AND P2, PT, R0.reuse, RZ, P0 ;  /* 0x000000ff0000720c */ /* 0x040fe40000744270 */
[----:B------:R-:W-:Y:S01]  /*6200*/  ISETP.GT.AND P0, PT, R0, 0x8, P0 ;  /* 0x000000080000780c */ /* 0x000fe20000704270 */
[----:B------:R-:W-:Y:S01]  /*6210*/  @P3 STG.E.U16 desc[UR36][R4.64+0xd0], R76 ;  /* 0x0000d04c04003986 */ /* 0x000fe2000c101524 */
[----:B------:R-:W-:-:S04]  /*6220*/  ISETP.GT.AND P3, PT, R3, 0x70, PT ;  /* 0x000000700300780c */ /* 0x000fc80003f64270 */
[C---:B------:R-:W-:Y:S02]  /*6230*/  ISETP.GT.AND P4, PT, R0.reuse, RZ, P3 ;  /* 0x000000ff0000720c */ /* 0x040fe40001f84270 */
[----:B------:R-:W-:-:S03]  /*6240*/  ISETP.GT.AND P3, PT, R0, 0x8, P3 ;  /* 0x000000080000780c */ /* 0x000fc60001f64270 */
[----:B------:R-:W-:Y:S01]  /*6250*/  @P2 STG.E.U16 desc[UR36][R4.64+0xd2], R77 ;  /* 0x0000d24d04002986 */ /* 0x000fe2000c101524 */
[----:B------:R-:W-:-:S03]  /*6260*/  ISETP.GT.AND P2, PT, R3, 0x79, PT ;  /* 0x000000790300780c */ /* 0x000fc60003f44270 */
[----:B------:R-:W-:Y:S01]  /*6270*/  @P1 STG.E.U16 desc[UR36][R6.64+0xd0], R78 ;  /* 0x0000d04e06001986 */ /* 0x000fe2000c101524 */
[----:B------:R-:W-:-:S03]  /*6280*/  ISETP.GT.AND P1, PT, R3, 0x78, PT ;  /* 0x000000780300780c */ /* 0x000fc60003f24270 */
[----:B------:R-:W-:Y:S01]  /*6290*/  @P0 STG.E.U16 desc[UR36][R6.64+0xd2], R79 ;  /* 0x0000d24f06000986 */ /* 0x000fe2000c101524 */
[----:B------:R-:W-:-:S03]  /*62a0*/  ISETP.GT.AND P0, PT, R3, 0x71, PT ;  /* 0x000000710300780c */ /* 0x000fc60003f04270 */
[----:B------:R-:W-:Y:S01]  /*62b0*/  @P4 STG.E.U16 desc[UR36][R4.64+0xe0], R80 ;  /* 0x0000e05004004986 */ /* 0x000fe2000c101524 */
[C---:B------:R-:W-:Y:S02]  /*62c0*/  ISETP.GT.AND P4, PT, R0.reuse, RZ, P0 ;  /* 0x000000ff0000720c */ /* 0x040fe40000784270 */
[----:B------:R-:W-:-:S11]  /*62d0*/  ISETP.GT.AND P0, PT, R0, 0x8, P0 ;  /* 0x000000080000780c */ /* 0x000fd60000704270 */
[----:B------:R-:W-:Y:S01]  /*62e0*/  @P4 STG.E.U16 desc[UR36][R4.64+0xe2], R81 ;  /* 0x0000e25104004986 */ /* 0x000fe2000c101524 */
[C---:B------:R-:W-:Y:S02]  /*62f0*/  ISETP.GT.AND P4, PT, R0.reuse, RZ, P2 ;  /* 0x000000ff0000720c */ /* 0x040fe40001784270 */
[C---:B------:R-:W-:Y:S01]  /*6300*/  ISETP.GT.AND P2, PT, R0.reuse, 0x8, P2 ;  /* 0x000000080000780c */ /* 0x040fe20001744270 */
[----:B------:R-:W-:Y:S01]  /*6310*/  @P3 STG.E.U16 desc[UR36][R6.64+0xe0], R82 ;  /* 0x0000e05206003986 */ /* 0x000fe2000c101524 */
[C---:B------:R-:W-:Y:S02]  /*6320*/  ISETP.GT.AND P3, PT, R0.reuse, RZ, P1 ;  /* 0x000000ff0000720c */ /* 0x040fe40000f64270 */
[----:B------:R-:W-:Y:S01]  /*6330*/  ISETP.GT.AND P1, PT, R0, 0x8, P1 ;  /* 0x000000080000780c */ /* 0x000fe20000f24270 */
[----:B------:R-:W-:Y:S10]  /*6340*/  @P0 STG.E.U16 desc[UR36][R6.64+0xe2], R83 ;  /* 0x0000e25306000986 */ /* 0x000ff4000c101524 */
[----:B------:R-:W-:Y:S04]  /*6350*/  @P3 STG.E.U16 desc[UR36][R4.64+0xf0], R84 ;  /* 0x0000f05404003986 */ /* 0x000fe8000c101524 */
[----:B------:R0:W-:Y:S02]  /*6360*/  @P4 STG.E.U16 desc[UR36][R4.64+0xf2], R85 ;  /* 0x0000f25504004986 */ /* 0x0001e4000c101524 */
[----:B0-----:R-:W-:-:S02]  /*6370*/  @P1 IMAD.MOV.U32 R4, RZ, RZ, R6 ;  /* 0x000000ffff041224 */ /* 0x001fc400078e0006 */
[----:B------:R-:W-:-:S05]  /*6380*/  @P1 IMAD.MOV.U32 R5, RZ, RZ, R7 ;  /* 0x000000ffff051224 */ /* 0x000fca00078e0007 */
[----:B------:R0:W-:Y:S04]  /*6390*/  @P1 STG.E.U16 desc[UR36][R4.64+0xf0], R86 ;  /* 0x0000f05604001986 */ /* 0x0001e8000c101524 */
[----:B------:R0:W-:Y:S02]  /*63a0*/  @P2 STG.E.U16 desc[UR36][R6.64+0xf2], R87 ;  /* 0x0000f25706002986 */ /* 0x0001e4000c101524 */
.L_x_163:
[----:B------:R-:W-:Y:S05]  /*63b0*/  BSYNC B0 ;  /* 0x0000000000007941 */ /* 0x000fea0003800000 */
.L_x_37:
[----:B0-----:R-:W2:Y:S01]  /*63c0*/  LDL.64 R4, [R1] ;  /* 0x0000000001047983 */ /* 0x001ea20000100a00 */
[----:B------:R-:W-:Y:S01]  /*63d0*/  ULDC.64 UR4, c[0x0][0x650] ;  /* 0x0001940000047ab9 */ /* 0x000fe20000000a00 */
[----:B------:R-:W-:Y:S02]  /*63e0*/  IMAD.U32 R0, RZ, RZ, UR44 ;  /* 0x0000002cff007e24 */ /* 0x000fe4000f8e00ff */
[----:B------:R-:W-:Y:S02]  /*63f0*/  IMAD.MOV.U32 R22, RZ, RZ, -0x1 ;  /* 0xffffffffff167424 */ /* 0x000fe400078e00ff */
[----:B------:R0:W-:Y:S01]  /*6400*/  SYNCS.ARRIVE.TRANS64.A1T0 RZ, [R0+UR46], RZ ;  /* 0x000000ff00ff79a7 */ /* 0x0001e2000810002e */
[----:B-----5:R-:W-:Y:S02]  /*6410*/  IMAD.MOV.U32 R18, RZ, RZ, -0x1 ;  /* 0xffffffffff127424 */ /* 0x020fe400078e00ff */
[----:B------:R-:W-:Y:S01]  /*6420*/  IMAD.MOV.U32 R19, RZ, RZ, -0x1 ;  /* 0xffffffffff137424 */ /* 0x000fe200078e00ff */
[----:B0-----:R-:W-:-:S02]  /*6430*/  PRMT R0, RZ, 0x7610, R0 ;  /* 0x00007610ff007816 */ /* 0x001fc40000000000 */
[----:B--2---:R-:W-:-:S05]  /*6440*/  LEA R16, P0, R4, R16, 0x1 ;  /* 0x0000001004107211 */ /* 0x004fca00078008ff */
[----:B------:R-:W-:Y:S01]  /*6450*/  IMAD.X R17, R98, 0x1, R17, P0 ;  /* 0x0000000162117824 */ /* 0x000fe200000e0611 */
[----:B------:R-:W-:-:S04]  /*6460*/  ISETP.GE.U32.AND P0, PT, R16, UR4, PT ;  /* 0x0000000410007c0c */ /* 0x000fc8000bf06070 */
[----:B------:R-:W-:-:S13]  /*6470*/  ISETP.GE.U32.AND.EX P0, PT, R17, UR5, PT, P0 ;  /* 0x0000000511007c0c */ /* 0x000fda000bf06100 */
[----:B------:R-:W-:Y:S05]  /*6480*/  @P0 BRA `(.L_x_164) ;  /* 0x00000004004c0947 */ /* 0x000fea0003800000 */
[----:B------:R-:W0:Y:S01]  /*6490*/  LDC.64 R10, c[0x0][0x628] ;  /* 0x00018a00ff0a7b82 */ /* 0x000e220000000a00 */
[----:B------:R-:W2:Y:S01]  /*64a0*/  S2R R12, SR_CTAID.X ;  /* 0x00000000000c7919 */ /* 0x000ea20000002500 */
[----:B------:R-:W-:Y:S02]  /*64b0*/  IMAD.MOV.U32 R8, RZ, RZ, R16 ;  /* 0x000000ffff087224 */ /* 0x000fe400078e0010 */
[----:B------:R-:W-:Y:S01]  /*64c0*/  IMAD.MOV.U32 R9, RZ, RZ, R17 ;  /* 0x000000ffff097224 */ /* 0x000fe200078e0011 */
[----:B------:R-:W0:Y:S03]  /*64d0*/  S2R R18, SR_CTAID.Y ;  /* 0x0000000000127919 */ /* 0x000e260000002600 */
[----:B------:R-:W1:Y:S08]  /*64e0*/  LDC R0, c[0x0][0x630] ;  /* 0x00018c00ff007b82 */ /* 0x000e700000000800 */
[----:B------:R-:W1:Y:S01]  /*64f0*/  LDC.64 R14, c[0x0][0x620] ;  /* 0x00018800ff0e7b82 */ /* 0x000e620000000a00 */
[----:B0-----:R-:W-:-:S04]  /*6500*/  ISETP.NE.U32.AND P0, PT, R10, RZ, PT ;  /* 0x000000ff0a00720c */ /* 0x001fc80003f05070 */
[----:B------:R-:W-:-:S13]  /*6510*/  ISETP.NE.AND.EX P0, PT, R11, RZ, PT, P0 ;  /* 0x000000ff0b00720c */ /* 0x000fda0003f05300 */
[----:B-12---:R-:W-:Y:S05]  /*6520*/  @!P0 BRA `(.L_x_165) ;  /* 0x0000000000288947 */ /* 0x006fea0003800000 */
[----:B------:R-:W0:Y:S02]  /*6530*/  LDC R3, c[0x0][0x634] ;  /* 0x00018d00ff037b82 */ /* 0x000e240000000800 */
[----:B0-----:R-:W-:-:S05]  /*6540*/  IADD3 R3, P0, R16, R3, RZ ;  /* 0x0000000310037210 */ /* 0x001fca0007f1e0ff */
[----:B------:R-:W-:-:S04]  /*6550*/  IMAD.X R13, RZ, RZ, R17, P0 ;  /* 0x000000ffff0d7224 */ /* 0x000fc800000e0611 */
[----:B------:R-:W-:-:S04]  /*6560*/  IMAD.WIDE.U32 R4, R13, R10, RZ ;  /* 0x0000000a0d047225 */ /* 0x000fc800078e00ff */
[----:B---34-:R-:W-:-:S04]  /*6570*/  IMAD.WIDE.U32 R6, P0, R3, R11, R4 ;  /* 0x0000000b03067225 */ /* 0x018fc80007800004 */
[----:B------:R-:W-:-:S04]  /*6580*/  IMAD.WIDE.U32 R4, R3, R10, RZ ;  /* 0x0000000a03047225 */ /* 0x000fc800078e00ff */
[----:B------:R-:W-:Y:S01]  /*6590*/  IMAD.X R9, RZ, RZ, RZ, P0 ;  /* 0x000000ffff097224 */ /* 0x000fe200000e06ff */
[----:B------:R-:W-:Y:S01]  /*65a0*/  IADD3 RZ, P0, R5, R6, RZ ;  /* 0x0000000605ff7210 */ /* 0x000fe20007f1e0ff */
[----:B------:R-:W-:-:S04]  /*65b0*/  IMAD.MOV.U32 R8, RZ, RZ, R7 ;  /* 0x000000ffff087224 */ /* 0x000fc800078e0007 */
[----:B------:R-:W-:-:S08]  /*65c0*/  IMAD.WIDE.U32.X R8, R13, R11, R8, P0 ;  /* 0x0000000b0d087225 */ /* 0x000fd000000e0408 */
.L_x_165:
[-CC-:B------:R-:W-:Y:S01]  /*65d0*/  SHF.R.U64 R19, R8, R0.reuse, R9.reuse ;  /* 0x0000000008137219 */ /* 0x180fe20000001209 */
[----:B------:R-:W0:Y:S01]  /*65e0*/  LDC.64 R26, c[0x0][0x640] ;  /* 0x00019000ff1a7b82 */ /* 0x000e220000000a00 */
[----:B------:R-:W-:Y:S01]  /*65f0*/  SHF.R.U32.HI R0, RZ, R0, R9 ;  /* 0x00000000ff007219 */ /* 0x000fe20000011609 */
[----:B------:R-:W-:Y:S01]  /*6600*/  ULDC UR4, c[0x0][0x150] ;  /* 0x0000540000047ab9 */ /* 0x000fe20000000800 */
[----:B------:R-:W-:Y:S02]  /*6610*/  IADD3 R3, P0, RZ, -R19, RZ ;  /* 0x80000013ff037210 */ /* 0x000fe40007f1e0ff */
[----:B---34-:R-:W-:-:S03]  /*6620*/  I2FP.F32.U32 R7, R12 ;  /* 0x0000000c00077245 */ /* 0x018fc60000201000 */
[----:B------:R-:W1:Y:S01]  /*6630*/  LDC R6, c[0x0][0x618] ;  /* 0x00018600ff067b82 */ /* 0x000e620000000800 */
[----:B------:R-:W-:Y:S02]  /*6640*/  IMAD.X R5, RZ, RZ, ~R0, P0 ;  /* 0x000000ffff057224 */ /* 0x000fe400000e0e00 */
[----:B------:R-:W-:Y:S01]  /*6650*/  FMUL R7, R7, UR4 ;  /* 0x0000000407077c20 */ /* 0x000fe20008400000 */
[----:B------:R-:W-:Y:S01]  /*6660*/  ULDC UR4, c[0x0][0x154] ;  /* 0x0000550000047ab9 */ /* 0x000fe20000000800 */
[-C--:B------:R-:W-:Y:S02]  /*6670*/  IMAD R0, R5, R14.reuse, RZ ;  /* 0x0000000e05007224 */ /* 0x080fe400078e02ff */
[C---:B------:R-:W-:Y:S01]  /*6680*/  IMAD.WIDE.U32 R4, R3.reuse, R14, R16 ;  /* 0x0000000e03047225 */ /* 0x040fe200078e0010 */
[----:B------:R-:W2:Y:S01]  /*6690*/  LDC R11, c[0x0][0x608] ;  /* 0x00018200ff0b7b82 */ /* 0x000ea20000000800 */
[----:B------:R-:W3:Y:S02]  /*66a0*/  F2I.U32.TRUNC.NTZ R7, R7 ;  /* 0x0000000700077305 */ /* 0x000ee4000020f000 */
[----:B------:R-:W-:-:S04]  /*66b0*/  IMAD R3, R3, R15, R0 ;  /* 0x0000000f03037224 */ /* 0x000fc800078e0200 */
[----:B------:R-:W-:Y:S01]  /*66c0*/  IMAD.IADD R3, R5, 0x1, R3 ;  /* 0x0000000105037824 */ /* 0x000fe200078e0203 */
[----:B------:R-:W4:Y:S01]  /*66d0*/  LDC R8, c[0x0][0x658] ;  /* 0x00019600ff087b82 */ /* 0x000f220000000800 */
[----:B------:R-:W-:Y:S02]  /*66e0*/  I2FP.F32.U32 R5, R18 ;  /* 0x0000001200057245 */ /* 0x000fe40000201000 */
[----:B0-----:R-:W-:-:S04]  /*66f0*/  ISETP.NE.U32.AND P0, PT, R26, RZ, PT ;  /* 0x000000ff1a00720c */ /* 0x001fc80003f05070 */
[----:B------:R-:W-:Y:S01]  /*6700*/  ISETP.NE.AND.EX P0, PT, R27, RZ, PT, P0 ;  /* 0x000000ff1b00720c */ /* 0x000fe20003f05300 */
[----:B------:R-:W0:Y:S01]  /*6710*/  LDC R9, c[0x0][0x144] ;  /* 0x00005100ff097b82 */ /* 0x000e220000000800 */
[-C--:B-1----:R-:W-:Y:S01]  /*6720*/  SHF.R.U32.HI R0, RZ, R6.reuse, R3 ;  /* 0x00000006ff007219 */ /* 0x082fe20000011603 */
[----:B---3--:R-:W-:Y:S01]  /*6730*/  IMAD.MOV R7, RZ, RZ, -R7 ;  /* 0x000000ffff077224 */ /* 0x008fe200078e0a07 */
[----:B------:R-:W-:Y:S01]  /*6740*/  SHF.R.U64 R13, R4, R6, R3 ;  /* 0x00000006040d7219 */ /* 0x000fe20000001203 */
[----:B------:R-:W-:-:S04]  /*6750*/  FMUL R6, R5, UR4 ;  /* 0x0000000405067c20 */ /* 0x000fc80008400000 */
[----:B------:R-:W1:Y:S01]  /*6760*/  LDC R21, c[0x0][0x148] ;  /* 0x00005200ff157b82 */ /* 0x000e620000000800 */
[-CC-:B--2---:R-:W-:Y:S02]  /*6770*/  SHF.R.U64 R10, R13, R11.reuse, R0.reuse ;  /* 0x0000000b0d0a7219 */ /* 0x184fe40000001200 */
[----:B------:R-:W-:Y:S02]  /*6780*/  SHF.R.U32.HI R3, RZ, R11, R0 ;  /* 0x0000000bff037219 */ /* 0x000fe40000011600 */
[----:B------:R2:W3:Y:S03]  /*6790*/  F2I.U32.TRUNC.NTZ R0, R6 ;  /* 0x0000000600007305 */ /* 0x0004e6000020f000 */
[----:B------:R-:W1:Y:S01]  /*67a0*/  LDC R14, c[0x0][0x648] ;  /* 0x00019200ff0e7b82 */ /* 0x000e620000000800 */
[-CC-:B----4-:R-:W-:Y:S02]  /*67b0*/  SHF.R.U64 R15, R10, R8.reuse, R3.reuse ;  /* 0x000000080a0f7219 */ /* 0x190fe40000001203 */
[----:B------:R-:W-:-:S03]  /*67c0*/  SHF.R.U32.HI R5, RZ, R8, R3 ;  /* 0x00000008ff057219 */ /* 0x000fc60000011603 */
[----:B------:R-:W-:Y:S02]  /*67d0*/  IMAD.MOV.U32 R4, RZ, RZ, R15 ;  /* 0x000000ffff047224 */ /* 0x000fe400078e000f */
[----:B------:R-:W4:Y:S01]  /*67e0*/  LDC R20, c[0x0][0x638] ;  /* 0x00018e00ff147b82 */ /* 0x000f220000000800 */
[----:B0-----:R-:W-:-:S07]  /*67f0*/  IMAD R25, R9, R7, R12 ;  /* 0x0000000709197224 */ /* 0x001fce00078e020c */
[----:B------:R-:W0:Y:S08]  /*6800*/  LDC R24, c[0x0][0x610] ;  /* 0x00018400ff187b82 */ /* 0x000e300000000800 */
[----:B------:R-:W0:Y:S01]  /*6810*/  LDC R28, c[0x0][0x600] ;  /* 0x00018000ff1c7b82 */ /* 0x000e220000000800 */
[----:B--23--:R-:W-:Y:S05]  /*6820*/  @!P0 BRA `(.L_x_166) ;  /* 0x0000000000288947 */ /* 0x00cfea0003800000 */
        /* <DEDUP_REMOVED lines=10> */
.L_x_166:
[----:B------:R-:W-:Y:S02]  /*68d0*/  ISETP.NE.AND P0, PT, R2, 0x1, PT ;  /* 0x000000010200780c */ /* 0x000fe40003f05270 */
[----:B-1----:R-:W-:Y:S01]  /*68e0*/  SHF.R.U64 R3, R4, R14, R5 ;  /* 0x0000000e04037219 */ /* 0x002fe20000001205 */
[----:B------:R-:W-:Y:S01]  /*68f0*/  IMAD.MOV R5, RZ, RZ, -R0 ;  /* 0x000000ffff057224 */ /* 0x000fe200078e0a00 */
[----:B------:R-:W-:-:S03]  /*6900*/  LOP3.LUT R0, R10, R101, RZ, 0xc0, !PT ;  /* 0x000000650a007212 */ /* 0x000fc600078ec0ff */
[----:B------:R-:W-:Y:S02]  /*6910*/  IMAD.MOV R4, RZ, RZ, -R3 ;  /* 0x000000ffff047224 */ /* 0x000fe400078e0a03 */
[----:B------:R-:W-:Y:S01]  /*6920*/  IMAD R22, R97, R3, R0 ;  /* 0x0000000361167224 */ /* 0x000fe200078e0200 */
[----:B------:R-:W-:Y:S01]  /*6930*/  LOP3.LUT R3, R13, R100, RZ, 0xc0, !PT ;  /* 0x000000640d037212 */ /* 0x000fe200078ec0ff */
[----:B----4-:R-:W-:Y:S02]  /*6940*/  IMAD R0, R4, R20, R15 ;  /* 0x0000001404007224 */ /* 0x010fe400078e020f */
[----:B------:R-:W-:Y:S02]  /*6950*/  @P0 IMAD R25, R21, R5, R18 ;  /* 0x0000000515190224 */ /* 0x000fe400078e0212 */
[----:B0-----:R-:W-:Y:S02]  /*6960*/  IMAD R3, R0, R28, R3 ;  /* 0x0000001c00037224 */ /* 0x001fe400078e0203 */
[----:B------:R-:W-:-:S02]  /*6970*/  IMAD R22, R22, R24, R25 ;  /* 0x0000001816167224 */ /* 0x000fc400078e0219 */
[----:B------:R-:W-:-:S03]  /*6980*/  IMAD.MOV.U32 R4, RZ, RZ, 0x1 ;  /* 0x00000001ff047424 */ /* 0x000fc600078e00ff */
[----:B------:R-:W-:Y:S02]  /*6990*/  SEL R18, R3, R22, !P0 ;  /* 0x0000001603127207 */ /* 0x000fe40004000000 */
[----:B------:R-:W-:Y:S02]  /*69a0*/  PRMT R0, R4, 0x7610, R0 ;  /* 0x0000761004007816 */ /* 0x000fe40000000000 */
[----:B------:R-:W-:-:S07]  /*69b0*/  SEL R22, R22, R3, !P0 ;  /* 0x0000000316167207 */ /* 0x000fce0004000000 */
.L_x_164:
[----:B------:R-:W-:Y:S01]  /*69c0*/  LOP3.LUT P0, RZ, R0, 0xff, RZ, 0xc0, !PT ;  /* 0x000000ff00ff7812 */ /* 0x000fe2000780c0ff */
[----:B------:R-:W-:Y:S01]  /*69d0*/  UIMAD.WIDE.U32 UR4, UR38, 0x38e38e39, URZ ;  /* 0x38e38e39260478a5 */ /* 0x000fe2000f8e003f */
[----:B------:R-:W-:-:S03]  /*69e0*/  LOP3.LUT R105, R105, 0x1, RZ, 0x3c, !PT ;  /* 0x0000000169697812 */ /* 0x000fc600078e3cff */
[----:B------:R-:W-:-:S04]  /*69f0*/  USHF.R.U32.HI UR4, URZ, 0x1, UR5 ;  /* 0x000000013f047899 */ /* 0x000fc80008011605 */
[----:B------:R-:W-:-:S04]  /*6a00*/  UIMAD UR38, UR4, -0x9, UR38 ;  /* 0xfffffff7042678a4 */ /* 0x000fc8000f8e0226 */
[----:B------:R-:W-:Y:S08]  /*6a10*/  @P0 BRA `(.L_x_167) ;  /* 0xffffffac00700947 */ /* 0x000ff0000383ffff */
[----:B------:R-:W-:Y:S05]  /*6a20*/  EXIT ;  /* 0x000000000000794d */ /* 0x000fea0003800000 */
.L_x_18:
[----:B------:R-:W-:-:S08]  /*6a30*/  ISETP.NE.AND P0, PT, R14, RZ, PT ;  /* 0x000000ff0e00720c */ /* 0x000fd00003f05270 */
[----:B0-----:R-:W0:-:S00]  /*6a40*/  USETMAXREG.DEALLOC.CTAPOOL 0x28 ;  /* 0x00000028000079c8 */ /* 0x001e0000080e0500 */
[----:B------:R-:W-:Y:S05]  /*6a50*/  @P0 EXIT ;  /* 0x000000000000094d */ /* 0x000fea0003800000 */
[----:B0-----:R-:W-:Y:S01]  /*6a60*/  LOP3.LUT P0, RZ, R3, 0xff, RZ, 0xc0, !PT ;  /* 0x000000ff03ff7812 */ /* 0x001fe2000780c0ff */
[----:B------:R-:W-:Y:S02]  /*6a70*/  IMAD.MOV.U32 R3, RZ, RZ, 0x1 ;  /* 0x00000001ff037424 */ /* 0x000fe400078e00ff */
[----:B------:R-:W-:-:S10]  /*6a80*/  IMAD.MOV.U32 R8, RZ, RZ, RZ ;  /* 0x000000ffff087224 */ /* 0x000fd400078e00ff */
[----:B------:R-:W-:Y:S05]  /*6a90*/  @!P0 BRA `(.L_x_168) ;  /* 0x0000000c00288947 */ /* 0x000fea0003800000 */
[----:B------:R-:W0:Y:S01]  /*6aa0*/  S2UR UR8, SR_CgaCtaId ;  /* 0x00000000000879c3 */ /* 0x000e220000008800 */
[----:B------:R-:W-:Y:S01]  /*6ab0*/  LOP3.LUT P0, RZ, R4, 0x1f, RZ, 0xc0, !PT ;  /* 0x0000001f04ff7812 */ /* 0x000fe2000780c0ff */
[----:B------:R-:W-:Y:S01]  /*6ac0*/  ULDC UR5, c[0x0][0x658] ;  /* 0x0001960000057ab9 */ /* 0x000fe20000000800 */
[----:B------:R-:W-:Y:S01]  /*6ad0*/  UMOV UR6, 0xffffffff ;  /* 0xffffffff00067882 */ /* 0x000fe20000000000 */
[----:B------:R-:W-:Y:S01]  /*6ae0*/  BSSY B0, `(.L_x_168) ;  /* 0x00000c5000007945 */ /* 0x000fe20003800000 */
[----:B------:R-:W-:Y:S01]  /*6af0*/  USHF.L.U32 UR6, UR6, UR5, URZ ;  /* 0x0000000506067299 */ /* 0x000fe2000800063f */
[C---:B------:R-:W-:Y:S01]  /*6b00*/  ISETP.NE.AND P2, PT, R5.reuse, RZ, PT ;  /* 0x000000ff0500720c */ /* 0x040fe20003f45270 */
[----:B------:R-:W-:Y:S01]  /*6b10*/  IMAD.MOV.U32 R10, RZ, RZ, 0x1 ;  /* 0x00000001ff0a7424 */ /* 0x000fe200078e00ff */
[----:B------:R-:W-:Y:S01]  /*6b20*/  ISETP.NE.OR P0, PT, R5, RZ, !P0 ;  /* 0x000000ff0500720c */ /* 0x000fe20004705670 */
[----:B------:R-:W-:Y:S01]  /*6b30*/  IMAD.MOV.U32 R3, RZ, RZ, 0x1 ;  /* 0x00000001ff037424 */ /* 0x000fe200078e00ff */
[----:B------:R-:W-:Y:S01]  /*6b40*/  LOP3.LUT R9, R23, 0x2, RZ, 0xfc, !PT ;  /* 0x0000000217097812 */ /* 0x000fe200078efcff */
[----:B------:R-:W-:Y:S01]  /*6b50*/  IMAD.MOV.U32 R8, RZ, RZ, RZ ;  /* 0x000000ffff087224 */ /* 0x000fe200078e00ff */
[----:B------:R-:W-:Y:S01]  /*6b60*/  ULDC UR4, c[0x0][0x600] ;  /* 0x0001800000047ab9 */ /* 0x000fe20000000800 */
[----:B------:R-:W-:Y:S01]  /*6b70*/  UMOV UR7, 0x1 ;  /* 0x0000000100077882 */ /* 0x000fe20000000000 */
[----:B------:R-:W-:-:S02]  /*6b80*/  UIADD3 UR22, UR40, 0x1, URZ ;  /* 0x0000000128167890 */ /* 0x000fc4000fffe03f */
[----:B------:R-:W-:Y:S02]  /*6b90*/  UIADD3 UR15, UR4, -0x1, URZ ;  /* 0xffffffff040f7890 */ /* 0x000fe4000fffe03f */
[----:B------:R-:W-:Y:S02]  /*6ba0*/  USHF.L.U32 UR17, UR7, UR5, URZ ;  /* 0x0000000507117299 */ /* 0x000fe4000800063f */
[----:B------:R-:W-:Y:S01]  /*6bb0*/  ULOP3.LUT UR16, URZ, UR6, URZ, 0x33, !UPT ;  /* 0x000000063f107292 */ /* 0x000fe2000f8e333f */
[----:B------:R-:W-:Y:S01]  /*6bc0*/  ULDC.64 UR20, c[0x0][0x198] ;  /* 0x0000660000147ab9 */ /* 0x000fe20000000a00 */
[----:B0-----:R-:W-:-:S10]  /*6bd0*/  IMAD.U32 R11, RZ, RZ, UR8 ;  /* 0x00000008ff0b7e24 */ /* 0x001fd4000f8e00ff */
.L_x_180:
[----:B------:R-:W-:-:S03]  /*6be0*/  UMOV UR4, 0xffffffff ;  /* 0xffffffff00047882 */ /* 0x000fc60000000000 */
[----:B------:R-:W-:Y:S05]  /*6bf0*/  BRA.DIV UR4, `(.L_x_169) ;  /* 0x0000001204a07947 */ /* 0x000fea000b800000 */
[----:B------:R-:W-:-:S13]  /*6c00*/  ELECT P6, URZ, PT ;  /* 0x00000000003f782f */ /* 0x000fda00038c0000 */
.L_x_198:
[----:B------:R-:W0:Y:S01]  /*6c10*/  LDC R4, c[0x0][0x28c] ;  /* 0x0000a300ff047b82 */ /* 0x000e220000000800 */
[----:B------:R-:W-:Y:S01]  /*6c20*/  BSSY B1, `(.L_x_170) ;  /* 0x000003c000017945 */ /* 0x000fe20003800000 */
[----:B0-----:R-:W-:-:S13]  /*6c30*/  ISETP.LT.OR P6, PT, R4, 0x1, !P6 ;  /* 0x000000010400780c */ /* 0x001fda00077c1670 */
[----:B------:R-:W-:Y:S05]  /*6c40*/  @P6 BRA `(.L_x_171) ;  /* 0x0000000000e46947 */ /* 0x000fea0003800000 */
[----:B------:R-:W-:Y:S02]  /*6c50*/  IMAD R11, R22, 0x2, R11 ;  /* 0x00000002160b7824 */ /* 0x000fe400078e020b */
[----:B------:R-:W-:Y:S02]  /*6c60*/  IMAD.SHL.U32 R18, R18, 0x80, RZ ;  /* 0x0000008012127824 */ /* 0x000fe400078e00ff */
[----:B------:R-:W-:Y:S02]  /*6c70*/  IMAD.MOV.U32 R15, RZ, RZ, RZ ;  /* 0x000000ffff0f7224 */ /* 0x000fe400078e00ff */
[----:B------:R-:W-:Y:S02]  /*6c80*/  IMAD.U32 R20, RZ, RZ, UR22 ;  /* 0x00000016ff147e24 */ /* 0x000fe4000f8e00ff */
[----:B------:R-:W-:Y:S02]  /*6c90*/  IMAD.MOV.U32 R4, RZ, RZ, R3 ;  /* 0x000000ffff047224 */ /* 0x000fe400078e0003 */
[----:B------:R-:W-:-:S02]  /*6ca0*/  IMAD.MOV.U32 R6, RZ, RZ, R8 ;  /* 0x000000ffff067224 */ /* 0x000fc400078e0008 */
[----:B------:R-:W-:-:S07]  /*6cb0*/  IMAD.SHL.U32 R12, R11, 0x20, RZ ;  /* 0x000000200b0c7824 */ /* 0x000fce00078e00ff */
.L_x_175:
[----:B------:R-:W0:Y:S01]  /*6cc0*/  S2UR UR4, SR_CgaCtaId ;  /* 0x00000000000479c3 */ /* 0x000e220000008800 */
[----:B------:R-:W-:Y:S02]  /*6cd0*/  MOV R14, 0x400 ;  /* 0x00000400000e7802 */ /* 0x000fe40000000f00 */
[----:B------:R-:W-:-:S05]  /*6ce0*/  SHF.L.U32 R5, R4, 0x1f, RZ ;  /* 0x0000001f04057819 */ /* 0x000fca00000006ff */
[----:B------:R-:W1:Y:S01]  /*6cf0*/  @!P2 LDC R7, c[0x0][0x500] ;  /* 0x00014000ff07ab82 */ /* 0x000e620000000800 */
[----:B0-----:R-:W-:-:S05]  /*6d00*/  IMAD.U32 R11, RZ, RZ, UR4 ;  /* 0x00000004ff0b7e24 */ /* 0x001fca000f8e00ff */
[----:B------:R-:W-:-:S05]  /*6d10*/  LEA R13, R11, R14, 0x18 ;  /* 0x0000000e0b0d7211 */ /* 0x000fca00078ec0ff */
[----:B------:R-:W-:-:S04]  /*6d20*/  IMAD R14, R6, 0x8, R13 ;  /* 0x00000008060e7824 */ /* 0x000fc800078e020d */
[----:B------:R-:W0:Y:S02]  /*6d30*/  SYNCS.PHASECHK.TRANS64.TRYWAIT P1, [R14+URZ+0x48], R5 ;  /* 0x000048050e0075a7 */ /* 0x000e24000802017f */
[----:B01----:R-:W-:Y:S05]  /*6d40*/  @!P1 BRA `(.L_x_172) ;  /* 0x00000010006c9947 */ /* 0x003fea0003800000 */
.L_x_199:
[----:B0-----:R-:W-:Y:S01]  /*6d50*/  PRMT R5, R9, 0x9910, RZ ;  /* 0x0000991009057816 */ /* 0x001fe200000000ff */
[----:B------:R0:W-:Y:S03]  /*6d60*/  @!P2 SYNCS.ARRIVE.TRANS64 RZ, [R14+URZ], R7 ;  /* 0x000000070effa9a7 */ /* 0x0001e6000800003f */
[----:B------:R-:W-:-:S13]  /*6d70*/  ISETP.NE.AND P1, PT, R5, 0x2, PT ;  /* 0x000000020500780c */ /* 0x000fda0003f25270 */
[----:B0-----:R-:W-:Y:S05]  /*6d80*/  @P1 BRA `(.L_x_173) ;  /* 0x0000000000041947 */ /* 0x001fea0003800000 */
[----:B------:R-:W-:Y:S01]  /*6d90*/  BPT.TRAP 0x1 ;  /* 0x000000040000795c */ /* 0x000fe20000300000 */
.L_x_173:
[----:B------:R-:W-:Y:S05]  /*6da0*/  @P0 BRA `(.L_x_174) ;  /* 0x0000000000040947 */ /* 0x000fea0003800000 */
[----:B------:R-:W-:Y:S01]  /*6db0*/  BPT.TRAP 0x1 ;  /* 0x000000040000795c */ /* 0x000fe20000300000 */
.L_x_174:
[----:B------:R-:W-:Y:S01]  /*6dc0*/  IMAD R5, R6, 0x2, R11 ;  /* 0x0000000206057824 */ /* 0x000fe200078e020b */
[----:B------:R-:W-:Y:S01]  /*6dd0*/  R2UR UR9, R14 ;  /* 0x000000000e0972ca */ /* 0x000fe200000e0000 */
[----:B------:R-:W-:Y:S01]  /*6de0*/  VIADD R20, R20, 0xffffffff ;  /* 0xffffffff14147836 */ /* 0x000fe20000000000 */
[----:B------:R-:W-:Y:S01]  /*6df0*/  UIADD3 UR4, UP0, UR20, 0xf0, URZ ;  /* 0x000000f014047890 */ /* 0x000fe2000ff1e03f */
[----:B------:R-:W-:Y:S01]  /*6e00*/  IMAD.SHL.U32 R5, R5, 0x800, RZ ;  /* 0x0000080005057824 */ /* 0x000fe200078e00ff */
[----:B------:R-:W-:Y:S01]  /*6e10*/  R2UR UR11, R12 ;  /* 0x000000000c0b72ca */ /* 0x000fe200000e0000 */
[----:B------:R-:W-:Y:S01]  /*6e20*/  UIADD3 UR24, UP1, UR20, 0x1f0, URZ ;  /* 0x000001f014187890 */ /* 0x000fe2000ff3e03f */
[----:B------:R-:W-:Y:S01]  /*6e30*/  R2UR UR10, R15 ;  /* 0x000000000f0a72ca */ /* 0x000fe200000e0000 */
[--C-:B------:R-:W-:Y:S01]  /*6e40*/  IMAD R5, R5, 0x2, R13.reuse ;  /* 0x0000000205057824 */ /* 0x100fe200078e020d */
[----:B------:R-:W-:Y:S01]  /*6e50*/  R2UR UR12, R19 ;  /* 0x00000000130c72ca */ /* 0x000fe200000e0000 */
[----:B------:R-:W-:Y:S01]  /*6e60*/  IMAD R13, R6, 0x4000, R13 ;  /* 0x00004000060d7824 */ /* 0x000fe200078e020d */
[----:B------:R-:W-:Y:S01]  /*6e70*/  R2UR UR18, R18 ;  /* 0x00000000121272ca */ /* 0x000fe200000e0000 */
[----:B------:R-:W-:Y:S01]  /*6e80*/  VIADD R6, R6, 0x1 ;  /* 0x0000000106067836 */ /* 0x000fe20000000000 */
[----:B------:R-:W-:Y:S01]  /*6e90*/  R2UR UR5, R5 ;  /* 0x00000000050572ca */ /* 0x000fe200000e0000 */
[----:B------:R-:W-:Y:S01]  /*6ea0*/  UIADD3.X UR25, URZ, UR21, URZ, UP1, !UPT ;  /* 0x000000153f197290 */ /* 0x000fe20008ffe43f */
[----:B------:R-:W-:Y:S01]  /*6eb0*/  R2UR UR8, R13 ;  /* 0x000000000d0872ca */ /* 0x000fe200000e0000 */
[----:B------:R-:W-:Y:S01]  /*6ec0*/  UMOV UR19, 0x30000 ;  /* 0x0003000000137882 */ /* 0x000fe20000000000 */
[----:B------:R-:W-:Y:S01]  /*6ed0*/  ISETP.GT.AND P3, PT, R20, 0x1, PT ;  /* 0x000000011400780c */ /* 0x000fe20003f64270 */
[----:B------:R-:W-:Y:S01]  /*6ee0*/  UMOV UR6, 0x0 ;  /* 0x0000000000067882 */ /* 0x000fe20000000000 */
[----:B------:R-:W-:Y:S01]  /*6ef0*/  UMOV UR7, 0x10000000 ;  /* 0x1000000000077882 */ /* 0x000fe20000000000 */
[----:B------:R-:W-:Y:S01]  /*6f00*/  ISETP.NE.AND P1, PT, R6, 0x9, PT ;  /* 0x000000090600780c */ /* 0x000fe20003f25270 */
[----:B------:R-:W-:-:S03]  /*6f10*/  VIADD R15, R15, 0x40 ;  /* 0x000000400f0f7836 */ /* 0x000fc60000000000 */
[----:B------:R-:W-:Y:S02]  /*6f20*/  SEL R5, RZ, 0x1, P1 ;  /* 0x00000001ff057807 */ /* 0x000fe40000800000 */
[----:B------:R-:W-:Y:S01]  /*6f30*/  UIADD3 UR13, UR5, 0x180, URZ ;  /* 0x00000180050d7890 */ /* 0x000fe2000fffe03f */
[----:B------:R-:W-:Y:S01]  /*6f40*/  SEL R6, R6, RZ, P1 ;  /* 0x000000ff06067207 */ /* 0x000fe20000800000 */
[----:B------:R-:W-:Y:S01]  /*6f50*/  UIADD3.X UR5, URZ, UR21, URZ, UP0, !UPT ;  /* 0x000000153f057290 */ /* 0x000fe200087fe43f */
[----:B------:R-:W-:Y:S01]  /*6f60*/  LOP3.LUT R4, R4, R5, RZ, 0x3c, !PT ;  /* 0x0000000504047212 */ /* 0x000fe200078e3cff */
[----:B------:R-:W-:-:S03]  /*6f70*/  UIADD3 UR14, UR8, 0x12180, URZ ;  /* 0x00012180080e7890 */ /* 0x000fc6000fffe03f */
[----:B------:R-:W-:-:S04]  /*6f80*/  UMOV UR8, UR13 ;  /* 0x0000000d00087c82 */ /* 0x000fc80008000000 */
[----:B------:R0:W-:Y:S02]  /*6f90*/  UTMALDG.3D.MULTICAST [UR8], [UR4], UR19, desc[UR6] ;  /* 0x00000608040073b4 */ /* 0x0001e40008011813 */
[----:B0-----:R-:W-:Y:S01]  /*6fa0*/  UMOV UR8, UR14 ;  /* 0x0000000e00087c82 */ /* 0x001fe20008000000 */
[----:B------:R-:W-:Y:S02]  /*6fb0*/  UMOV UR11, UR18 ;  /* 0x00000012000b7c82 */ /* 0x000fe40008000000 */
[----:B------:R0:W-:Y:S02]  /*6fc0*/  UTMALDG.3D [UR8], [UR24], desc[UR6] ;  /* 0x00000608180075b4 */ /* 0x0001e40008011000 */
[----:B0-----:R-:W-:Y:S05]  /*6fd0*/  @P3 BRA `(.L_x_175) ;  /* 0xfffffffc00383947 */ /* 0x001fea000383ffff */
.L_x_171:
[----:B------:R-:W-:Y:S05]  /*6fe0*/  BSYNC B1 ;  /* 0x0000000000017941 */ /* 0x000fea0003800000 */
.L_x_170:
[----:B------:R-:W3:Y:S01]  /*6ff0*/  LDL.64 R24, [R1] ;  /* 0x0000000001187983 */ /* 0x000ee20000100a00 */
[----:B------:R-:W-:Y:S01]  /*7000*/  LOP3.LUT P4, RZ, R10, 0xff, RZ, 0xc0, !PT ;  /* 0x000000ff0aff7812 */ /* 0x000fe2000788c0ff */
[----:B------:R-:W-:Y:S01]  /*7010*/  VIADD R7, R8, UR40 ;  /* 0x0000002808077c36 */ /* 0x000fe20008000000 */
[----:B------:R-:W-:Y:S01]  /*7020*/  ULDC.64 UR4, c[0x0][0x650] ;  /* 0x0001940000047ab9 */ /* 0x000fe20000000a00 */
[----:B------:R-:W-:Y:S01]  /*7030*/  IMAD.U32 R8, RZ, RZ, UR40 ;  /* 0x00000028ff087e24 */ /* 0x000fe2000f8e00ff */
[----:B------:R-:W-:Y:S01]  /*7040*/  UISETP.GE.U32.AND UP0, UPT, UR40, 0x9, UPT ;  /* 0x000000092800788c */ /* 0x000fe2000bf06070 */
[----:B------:R-:W-:Y:S01]  /*7050*/  BSSY B1, `(.L_x_176) ;  /* 0x000006b000017945 */ /* 0x000fe20003800000 */
[----:B------:R-:W-:Y:S01]  /*7060*/  ISETP.GT.U32.AND P1, PT, R7, 0x8, PT ;  /* 0x000000080700780c */ /* 0x000fe20003f24070 */
[----:B------:R-:W-:Y:S01]  /*7070*/  IMAD.MOV.U32 R22, RZ, RZ, -0x1 ;  /* 0xffffffffff167424 */ /* 0x000fe200078e00ff */
[----:B------:R-:W-:Y:S01]  /*7080*/  PRMT R10, RZ, 0x7610, R10 ;  /* 0x00007610ff0a7816 */ /* 0x000fe2000000000a */
[----:B------:R-:W-:Y:S01]  /*7090*/  IMAD.MOV.U32 R18, RZ, RZ, -0x1 ;  /* 0xffffffffff127424 */ /* 0x000fe200078e00ff */
[----:B------:R-:W-:Y:S01]  /*70a0*/  ISETP.LT.U32.AND P1, PT, R8, 0x9, P1 ;  /* 0x000000090800780c */ /* 0x000fe20000f21070 */
[----:B------:R-:W-:Y:S01]  /*70b0*/  IMAD.MOV.U32 R19, RZ, RZ, -0x1 ;  /* 0xffffffffff137424 */ /* 0x000fe200078e00ff */
[----:B------:R-:W-:Y:S01]  /*70c0*/  PLOP3.LUT P3, PT, PT, PT, UP0, 0x80, 0x0 ;  /* 0x000000000000781c */ /* 0x000fe20003f6f008 */
[----:B------:R-:W0:Y:S01]  /*70d0*/  @P4 S2R R11, SR_CgaCtaId ;  /* 0x00000000000b4919 */ /* 0x000e220000008800 */
[----:B------:R-:W-:-:S04]  /*70e0*/  @P4 MOV R4, 0x400 ;  /* 0x0000040000044802 */ /* 0x000fc80000000f00 */
[----:B0-----:R-:W-:Y:S01]  /*70f0*/  @P4 LEA R6, R11, R4, 0x18 ;  /* 0x000000040b064211 */ /* 0x001fe200078ec0ff */
[----:B------:R-:W-:Y:S01]  /*7100*/  IMAD.WIDE.U32 R4, R7, 0x38e38e39, RZ ;  /* 0x38e38e3907047825 */ /* 0x000fe200078e00ff */
[----:B------:R-:W-:Y:S02]  /*7110*/  SEL R4, RZ, 0x1, !P1 ;  /* 0x00000001ff047807 */ /* 0x000fe40004800000 */
[----:B------:R0:W-:Y:S02]  /*7120*/  @P4 SYNCS.ARRIVE.TRANS64.A1T0 RZ, [R6+URZ+0xc8], RZ ;  /* 0x0000c8ff06ff49a7 */ /* 0x0001e4000810003f */
[----:B------:R-:W-:Y:S02]  /*7130*/  LOP3.LUT R3, R3, R4, RZ, 0x3c, !PT ;  /* 0x0000000403037212 */ /* 0x000fe400078e3cff */
[----:B------:R-:W-:Y:S02]  /*7140*/  PRMT R4, RZ, 0x7610, R4 ;  /* 0x00007610ff047816 */ /* 0x000fe40000000004 */
[----:B0-----:R-:W-:-:S04]  /*7150*/  SHF.R.U32.HI R6, RZ, 0x1, R5 ;  /* 0x00000001ff067819 */ /* 0x001fc80000011605 */
[----:B------:R-:W-:Y:S01]  /*7160*/  @P3 LOP3.LUT R3, R3, 0x1, R6, 0x78, !PT ;  /* 0x0000000103033812 */ /* 0x000fe200078e7806 */
[----:B------:R-:W-:Y:S01]  /*7170*/  IMAD R8, R6, -0x9, R7 ;  /* 0xfffffff706087824 */ /* 0x000fe200078e0207 */
[----:B---3--:R-:W-:-:S04]  /*7180*/  IADD3 R16, P4, R16, R24, RZ ;  /* 0x0000001810107210 */ /* 0x008fc80007f9e0ff */
[----:B------:R-:W-:Y:S01]  /*7190*/  ISETP.GE.U32.AND P1, PT, R16, UR4, PT ;  /* 0x0000000410007c0c */ /* 0x000fe2000bf26070 */
[----:B------:R-:W-:-:S05]  /*71a0*/  IMAD.X R17, R17, 0x1, R0, P4 ;  /* 0x0000000111117824 */ /* 0x000fca00020e0600 */
[----:B------:R-:W-:-:S13]  /*71b0*/  ISETP.GE.U32.AND.EX P1, PT, R17, UR5, PT, P1 ;  /* 0x0000000511007c0c */ /* 0x000fda000bf26110 */
[----:B------:R-:W-:Y:S05]  /*71c0*/  @P1 BRA `(.L_x_177) ;  /* 0x00000004004c1947 */ /* 0x000fea0003800000 */
[----:B------:R-:W0:Y:S01]  /*71d0*/  S2R R13, SR_CTAID.X ;  /* 0x00000000000d7919 */ /* 0x000e220000002500 */
[----:B------:R-:W-:Y:S01]  /*71e0*/  ULDC.64 UR4, c[0x0][0x628] ;  /* 0x00018a0000047ab9 */ /* 0x000fe20000000a00 */
[----:B------:R-:W1:Y:S01]  /*71f0*/  LDC R14, c[0x0][0x144] ;  /* 0x00005100ff0e7b82 */ /* 0x000e620000000800 */
[----:B------:R-:W-:Y:S01]  /*7200*/  ISETP.NE.U32.AND P1, PT, RZ, UR4, PT ;  /* 0x00000004ff007c0c */ /* 0x000fe2000bf25070 */
[----:B------:R-:W3:Y:S01]  /*7210*/  S2R R12, SR_CTAID.Y ;  /* 0x00000000000c7919 */ /* 0x000ee20000002600 */
[----:B------:R-:W-:Y:S01]  /*7220*/  ULDC UR7, c[0x0][0x630] ;  /* 0x00018c0000077ab9 */ /* 0x000fe20000000800 */
[----:B------:R-:W-:Y:S01]  /*7230*/  ULDC UR8, c[0x0][0x150] ;  /* 0x0000540000087ab9 */ /* 0x000fe20000000800 */
[----:B------:R-:W-:Y:S01]  /*7240*/  ISETP.NE.AND.EX P1, PT, RZ, UR5, PT, P1 ;  /* 0x00000005ff007c0c */ /* 0x000fe2000bf25310 */
[----:B------:R-:W-:Y:S02]  /*7250*/  IMAD.MOV.U32 R4, RZ, RZ, R16 ;  /* 0x000000ffff047224 */ /* 0x000fe400078e0010 */
[----:B------:R-:W-:Y:S01]  /*7260*/  IMAD.MOV.U32 R5, RZ, RZ, R17 ;  /* 0x000000ffff057224 */ /* 0x000fe200078e0011 */
[----:B0-----:R-:W-:-:S09]  /*7270*/  I2FP.F32.U32 R18, R13 ;  /* 0x0000000d00127245 */ /* 0x001fd20000201000 */
[----:B------:R-:W-:Y:S05]  /*7280*/  @!P1 BRA `(.L_x_178) ;  /* 0x0000000000289947 */ /* 0x000fea0003800000 */
[----:B------:R-:W-:Y:S02]  /*7290*/  ULDC UR6, c[0x0][0x634] ;  /* 0x00018d0000067ab9 */ /* 0x000fe40000000800 */
[----:B------:R-:W-:-:S05]  /*72a0*/  IADD3 R5, P1, R16, UR6, RZ ;  /* 0x0000000610057c10 */ /* 0x000fca000ff3e0ff */
[----:B------:R-:W-:-:S04]  /*72b0*/  IMAD.X R15, RZ, RZ, R17, P1 ;  /* 0x000000ffff0f7224 */ /* 0x000fc800008e0611 */
[----:B------:R-:W-:-:S04]  /*72c0*/  IMAD.WIDE.U32 R6, R15, UR4, RZ ;  /* 0x000000040f067c25 */ /* 0x000fc8000f8e00ff */
[----:B------:R-:W-:-:S04]  /*72d0*/  IMAD.WIDE.U32 R6, P1, R5, UR5, R6 ;  /* 0x0000000505067c25 */ /* 0x000fc8000f820006 */
[----:B------:R-:W-:-:S04]  /*72e0*/  IMAD.WIDE.U32 R4, R5, UR4, RZ ;  /* 0x0000000405047c25 */ /* 0x000fc8000f8e00ff */
[----:B------:R-:W-:Y:S01]  /*72f0*/  IMAD.MOV.U32 R4, RZ, RZ, R7 ;  /* 0x000000ffff047224 */ /* 0x000fe200078e0007 */
[----:B------:R-:W-:Y:S01]  /*7300*/  IADD3 RZ, P3, R5, R6, RZ ;  /* 0x0000000605ff7210 */ /* 0x000fe20007f7e0ff */
[----:B------:R-:W-:-:S04]  /*7310*/  IMAD.X R5, RZ, RZ, RZ, P1 ;  /* 0x000000ffff057224 */ /* 0x000fc800008e06ff */
[----:B------:R-:W-:-:S08]  /*7320*/  IMAD.WIDE.U32.X R4, R15, UR5, R4, P3 ;  /* 0x000000050f047c25 */ /* 0x000fd000098e0404 */
.L_x_178:
[----:B------:R-:W-:Y:S01]  /*7330*/  FMUL R18, R18, UR8 ;  /* 0x0000000812127c20 */ /* 0x000fe20008400000 */
[--C-:B------:R-:W-:Y:S01]  /*7340*/  SHF.R.U64 R19, R4, UR7, R5.reuse ;  /* 0x0000000704137c19 */ /* 0x100fe20008001205 */
[----:B------:R-:W-:Y:S01]  /*7350*/  ULDC.64 UR4, c[0x0][0x620] ;  /* 0x0001880000047ab9 */ /* 0x000fe20000000a00 */
[----:B------:R-:W-:Y:S01]  /*7360*/  SHF.R.U32.HI R4, RZ, UR7, R5 ;  /* 0x00000007ff047c19 */ /* 0x000fe20008011605 */
[----:B------:R-:W-:Y:S01]  /*7370*/  ULDC.64 UR6, c[0x0][0x640] ;  /* 0x0001900000067ab9 */ /* 0x000fe20000000a00 */
[----:B------:R-:W-:Y:S01]  /*7380*/  IADD3 R5, P1, RZ, -R19, RZ ;  /* 0x80000013ff057210 */ /* 0x000fe20007f3e0ff */
[----:B------:R-:W0:Y:S01]  /*7390*/  F2I.U32.TRUNC.NTZ R18, R18 ;  /* 0x0000001200127305 */ /* 0x000e22000020f000 */
[----:B------:R-:W4:Y:S03]  /*73a0*/  LDC R15, c[0x0][0x148] ;  /* 0x00005200ff0f7b82 */ /* 0x000f260000000800 */
[----:B------:R-:W-:Y:S01]  /*73b0*/  IMAD.X R4, RZ, RZ, ~R4, P1 ;  /* 0x000000ffff047224 */ /* 0x000fe200008e0e04 */
[----:B------:R-:W-:-:S03]  /*73c0*/  ISETP.NE.U32.AND P1, PT, RZ, UR6, PT ;  /* 0x00000006ff007c0c */ /* 0x000fc6000bf25070 */
[----:B------:R-:W-:Y:S01]  /*73d0*/  IMAD R4, R4, UR4, RZ ;  /* 0x0000000404047c24 */ /* 0x000fe2000f8e02ff */
[----:B------:R-:W-:-:S03]  /*73e0*/  ISETP.NE.AND.EX P1, PT, RZ, UR7, PT, P1 ;  /* 0x00000007ff007c0c */ /* 0x000fc6000bf25310 */
[C---:B------:R-:W-:Y:S01]  /*73f0*/  IMAD R7, R5.reuse, UR5, R4 ;  /* 0x0000000505077c24 */ /* 0x040fe2000f8e0204 */
[----:B------:R-:W-:Y:S01]  /*7400*/  ULDC UR5, c[0x0][0x154] ;  /* 0x0000550000057ab9 */ /* 0x000fe20000000800 */
[----:B------:R-:W-:Y:S01]  /*7410*/  IMAD.WIDE.U32 R4, R5, UR4, R16 ;  /* 0x0000000405047c25 */ /* 0x000fe2000f8e0010 */
[----:B------:R-:W-:-:S03]  /*7420*/  ULDC UR4, c[0x0][0x618] ;  /* 0x0001860000047ab9 */ /* 0x000fc60000000800 */
[----:B0-----:R-:W-:Y:S02]  /*7430*/  IMAD.MOV R6, RZ, RZ, -R18 ;  /* 0x000000ffff067224 */ /* 0x001fe400078e0a12 */
[----:B------:R-:W-:Y:S02]  /*7440*/  IMAD.IADD R5, R5, 0x1, R7 ;  /* 0x0000000105057824 */ /* 0x000fe400078e0207 */
[----:B-1----:R-:W-:Y:S01]  /*7450*/  IMAD R13, R14, R6, R13 ;  /* 0x000000060e0d7224 */ /* 0x002fe200078e020d */
[----:B---3--:R-:W-:Y:S02]  /*7460*/  I2FP.F32.U32 R6, R12 ;  /* 0x0000000c00067245 */ /* 0x008fe40000201000 */
[--C-:B------:R-:W-:Y:S02]  /*7470*/  SHF.R.U64 R14, R4, UR4, R5.reuse ;  /* 0x00000004040e7c19 */ /* 0x100fe40008001205 */
[----:B------:R-:W-:Y:S01]  /*7480*/  SHF.R.U32.HI R5, RZ, UR4, R5 ;  /* 0x00000004ff057c19 */ /* 0x000fe20008011605 */
[----:B------:R-:W-:Y:S01]  /*7490*/  FMUL R6, R6, UR5 ;  /* 0x0000000506067c20 */ /* 0x000fe20008400000 */
[----:B------:R-:W-:-:S02]  /*74a0*/  ULDC UR4, c[0x0][0x608] ;  /* 0x0001820000047ab9 */ /* 0x000fc40000000800 */
[--C-:B------:R-:W-:Y:S01]  /*74b0*/  SHF.R.U64 R20, R14, UR4, R5.reuse ;  /* 0x000000040e147c19 */ /* 0x100fe20008001205 */
[----:B------:R0:W1:Y:S01]  /*74c0*/  F2I.U32.TRUNC.NTZ R21, R6 ;  /* 0x0000000600157305 */ /* 0x000062000020f000 */
[----:B------:R-:W-:Y:S01]  /*74d0*/  SHF.R.U32.HI R5, RZ, UR4, R5 ;  /* 0x00000004ff057c19 */ /* 0x000fe20008011605 */
[----:B------:R-:W-:-:S03]  /*74e0*/  ULDC UR4, c[0x0][0x658] ;  /* 0x0001960000047ab9 */ /* 0x000fc60000000800 */
[--C-:B------:R-:W-:Y:S02]  /*74f0*/  SHF.R.U64 R18, R20, UR4, R5.reuse ;  /* 0x0000000414127c19 */ /* 0x100fe40008001205 */
[----:B------:R-:W-:-:S03]  /*7500*/  SHF.R.U32.HI R25, RZ, UR4, R5 ;  /* 0x00000004ff197c19 */ /* 0x000fc60008011605 */
[----:B------:R-:W-:Y:S02]  /*7510*/  IMAD.MOV.U32 R4, RZ, RZ, R18 ;  /* 0x000000ffff047224 */ /* 0x000fe400078e0012 */
[----:B------:R-:W-:Y:S01]  /*7520*/  IMAD.MOV.U32 R5, RZ, RZ, R25 ;  /* 0x000000ffff057224 */ /* 0x000fe200078e0019 */
[----:B0-----:R-:W-:Y:S06]  /*7530*/  @!P1 BRA `(.L_x_179) ;  /* 0x0000000000289947 */ /* 0x001fec0003800000 */
        /* <DEDUP_REMOVED lines=10> */
.L_x_179:
[----:B------:R-:W-:Y:S01]  /*75e0*/  ISETP.NE.AND P1, PT, R2, 0x1, PT ;  /* 0x000000010200780c */ /* 0x000fe20003f25270 */
[----:B------:R-:W-:Y:S01]  /*75f0*/  ULDC UR4, c[0x0][0x648] ;  /* 0x0001920000047ab9 */ /* 0x000fe20000000800 */
[----:B------:R-:W-:Y:S01]  /*7600*/  LOP3.LUT R20, R20, UR16, RZ, 0xc0, !PT ;  /* 0x0000001014147c12 */ /* 0x000fe2000f8ec0ff */
[----:B-1----:R-:W-:Y:S01]  /*7610*/  IMAD.MOV R21, RZ, RZ, -R21 ;  /* 0x000000ffff157224 */ /* 0x002fe200078e0a15 */
[----:B------:R-:W-:Y:S01]  /*7620*/  SHF.R.U64 R5, R4, UR4, R5 ;  /* 0x0000000404057c19 */ /* 0x000fe20008001205 */
[----:B------:R-:W-:Y:S01]  /*7630*/  ULDC UR4, c[0x0][0x638] ;  /* 0x00018e0000047ab9 */ /* 0x000fe20000000800 */
[----:B------:R-:W-:Y:S01]  /*7640*/  ULDC UR5, c[0x0][0x610] ;  /* 0x0001840000057ab9 */ /* 0x000fe20000000800 */
[----:B------:R-:W-:Y:S02]  /*7650*/  IMAD.MOV.U32 R4, RZ, RZ, 0x1 ;  /* 0x00000001ff047424 */ /* 0x000fe400078e00ff */
[----:B------:R-:W-:Y:S02]  /*7660*/  IMAD.MOV R7, RZ, RZ, -R5 ;  /* 0x000000ffff077224 */ /* 0x000fe400078e0a05 */
[----:B------:R-:W-:Y:S01]  /*7670*/  IMAD R20, R5, UR17, R20 ;  /* 0x0000001105147c24 */ /* 0x000fe2000f8e0214 */
[----:B------:R-:W-:Y:S01]  /*7680*/  LOP3.LUT R5, R14, UR15, RZ, 0xc0, !PT ;  /* 0x0000000f0e057c12 */ /* 0x000fe2000f8ec0ff */
[----:B----4-:R-:W-:-:S02]  /*7690*/  @P1 IMAD R13, R15, R21, R12 ;  /* 0x000000150f0d1224 */ /* 0x010fc400078e020c */
[----:B------:R-:W-:Y:S01]  /*76a0*/  IMAD R18, R7, UR4, R18 ;  /* 0x0000000407127c24 */ /* 0x000fe2000f8e0212 */
[----:B------:R-:W-:Y:S01]  /*76b0*/  ULDC UR4, c[0x0][0x600] ;  /* 0x0001800000047ab9 */ /* 0x000fe20000000800 */
[----:B------:R-:W-:Y:S02]  /*76c0*/  IMAD R13, R20, UR5, R13 ;  /* 0x00000005140d7c24 */ /* 0x000fe4000f8e020d */
[----:B------:R-:W-:-:S05]  /*76d0*/  IMAD R22, R18, UR4, R5 ;  /* 0x0000000412167c24 */ /* 0x000fca000f8e0205 */
[----:B------:R-:W-:Y:S02]  /*76e0*/  SEL R18, R22, R13, !P1 ;  /* 0x0000000d16127207 */ /* 0x000fe40004800000 */
[----:B------:R-:W-:-:S07]  /*76f0*/  SEL R22, R13, R22, !P1 ;  /* 0x000000160d167207 */ /* 0x000fce0004800000 */
.L_x_177:
[----:B------:R-:W-:Y:S05]  /*7700*/  BSYNC B1 ;  /* 0x0000000000017941 */ /* 0x000fea0003800000 */
.L_x_176:
[----:B------:R-:W-:-:S13]  /*7710*/  LOP3.LUT P1, RZ, R4, 0xff, RZ, 0xc0, !PT ;  /* 0x000000ff04ff7812 */ /* 0x000fda000782c0ff */
[----:B------:R-:W-:Y:S05]  /*7720*/  @P1 BRA `(.L_x_180) ;  /* 0xfffffff4002c1947 */ /* 0x000fea000383ffff */
[----:B------:R-:W-:Y:S05]  /*7730*/  BSYNC B0 ;  /* 0x0000000000007941 */ /* 0x000fea0003800000 */
.L_x_168:
[----:B------:R-:W-:-:S03]  /*7740*/  UMOV UR4, 0xffffffff ;  /* 0xffffffff00047882 */ /* 0x000fc60000000000 */
[----:B------:R-:W-:Y:S05]  /*7750*/  BRA.DIV UR4, `(.L_x_181) ;  /* 0x0000000604fc7947 */ /* 0x000fea000b800000 */
[----:B------:R-:W-:-:S13]  /*7760*/  ELECT P6, URZ, PT ;  /* 0x00000000003f782f */ /* 0x000fda00038c0000 */
.L_x_202:
[----:B------:R-:W-:Y:S04]  /*7770*/  BSSY B0, `(.L_x_182) ;  /* 0x0000058000007945 */ /* 0x000fe80003800000 */
[----:B------:R-:W-:Y:S05]  /*7780*/  @!P6 BRA `(.L_x_183) ;  /* 0x000000040058e947 */ /* 0x000fea0003800000 */
[----:B------:R-:W-:-:S04]  /*7790*/  LOP3.LUT R23, R23, 0x2, RZ, 0xfc, !PT ;  /* 0x0000000217177812 */ /* 0x000fc800078efcff */
[----:B------:R-:W-:-:S13]  /*77a0*/  ISETP.NE.AND P0, PT, R23, 0x3, PT ;  /* 0x000000031700780c */ /* 0x000fda0003f05270 */
[----:B------:R-:W-:Y:S05]  /*77b0*/  @!P0 BRA `(.L_x_184) ;  /* 0x0000000000048947 */ /* 0x000fea0003800000 */
[----:B------:R-:W-:Y:S01]  /*77c0*/  BPT.TRAP 0x1 ;  /* 0x000000040000795c */ /* 0x000fe20000300000 */
.L_x_184:
[----:B------:R-:W0:Y:S01]  /*77d0*/  S2R R5, SR_CgaCtaId ;  /* 0x0000000000057919 */ /* 0x000e220000008800 */
[----:B------:R-:W-:Y:S02]  /*77e0*/  MOV R0, 0x400 ;  /* 0x0000040000007802 */ /* 0x000fe40000000f00 */
[----:B------:R-:W-:Y:S02]  /*77f0*/  SHF.L.U32 R2, R3, 0x1f, RZ ;  /* 0x0000001f03027819 */ /* 0x000fe400000006ff */
[----:B0-----:R-:W-:-:S05]  /*7800*/  LEA R5, R5, R0, 0x18 ;  /* 0x0000000005057211 */ /* 0x001fca00078ec0ff */
[----:B------:R-:W-:-:S04]  /*7810*/  VIADD R5, R5, 0x48 ;  /* 0x0000004805057836 */ /* 0x000fc80000000000 */
[C---:B------:R-:W-:Y:S02]  /*7820*/  IMAD R7, R8.reuse, 0x8, R5 ;  /* 0x0000000808077824 */ /* 0x040fe400078e0205 */
[----:B------:R-:W-:Y:S02]  /*7830*/  VIADD R8, R8, 0x1 ;  /* 0x0000000108087836 */ /* 0x000fe40000000000 */
[----:B------:R-:W0:Y:S03]  /*7840*/  SYNCS.PHASECHK.TRANS64.TRYWAIT P0, [R7+URZ], R2 ;  /* 0x00000002070075a7 */ /* 0x000e26000800017f */
[----:B------:R-:W-:-:S04]  /*7850*/  ISETP.NE.AND P1, PT, R8, 0x9, PT ;  /* 0x000000090800780c */ /* 0x000fc80003f25270 */
[----:B------:R-:W-:Y:S02]  /*7860*/  SEL R0, RZ, 0x1, P1 ;  /* 0x00000001ff007807 */ /* 0x000fe40000800000 */
[----:B------:R-:W-:Y:S02]  /*7870*/  SEL R8, R8, RZ, P1 ;  /* 0x000000ff08087207 */ /* 0x000fe40000800000 */
[----:B------:R-:W-:-:S03]  /*7880*/  LOP3.LUT R9, R3, R0, RZ, 0x3c, !PT ;  /* 0x0000000003097212 */ /* 0x000fc600078e3cff */
[----:B------:R-:W-:Y:S01]  /*7890*/  IMAD R6, R8, 0x8, R5 ;  /* 0x0000000808067824 */ /* 0x000fe200078e0205 */
[----:B------:R-:W-:Y:S01]  /*78a0*/  SHF.L.U32 R3, R9, 0x1f, RZ ;  /* 0x0000001f09037819 */ /* 0x000fe200000006ff */
[----:B0-----:R-:W-:Y:S06]  /*78b0*/  @!P0 BRA `(.L_x_185) ;  /* 0x0000000400c48947 */ /* 0x001fec0003800000 */
.L_x_203:
[----:B------:R-:W1:Y:S01]  /*78c0*/  SYNCS.PHASECHK.TRANS64.TRYWAIT P0, [R6+URZ], R3 ;  /* 0x00000003060075a7 */ /* 0x000e62000800017f */
[----:B------:R-:W-:-:S05]  /*78d0*/  VIADD R0, R8, 0x1 ;  /* 0x0000000108007836 */ /* 0x000fca0000000000 */
[----:B------:R-:W-:-:S04]  /*78e0*/  ISETP.NE.AND P1, PT, R0, 0x9, PT ;  /* 0x000000090000780c */ /* 0x000fc80003f25270 */
[----:B0-----:R-:W-:Y:S02]  /*78f0*/  SEL R2, RZ, 0x1, P1 ;  /* 0x00000001ff027807 */ /* 0x001fe40000800000 */
[----:B------:R-:W-:Y:S02]  /*7900*/  SEL R0, R0, RZ, P1 ;  /* 0x000000ff00007207 */ /* 0x000fe40000800000 */
[----:B------:R-:W-:-:S03]  /*7910*/  LOP3.LUT R9, R9, R2, RZ, 0x3c, !PT ;  /* 0x0000000209097212 */ /* 0x000fc600078e3cff */
[----:B------:R-:W-:Y:S01]  /*7920*/  IMAD R7, R0, 0x8, R5 ;  /* 0x0000000800077824 */ /* 0x000fe200078e0205 */
[----:B------:R-:W-:Y:S01]  /*7930*/  SHF.L.U32 R4, R9, 0x1f, RZ ;  /* 0x0000001f09047819 */ /* 0x000fe200000006ff */
[----:B-1----:R-:W-:Y:S06]  /*7940*/  @!P0 BRA `(.L_x_186) ;  /* 0x0000000400b48947 */ /* 0x002fec0003800000 */
.L_x_204:
[----:B------:R-:W1:Y:S01]  /*7950*/  SYNCS.PHASECHK.TRANS64.TRYWAIT P0, [R7+URZ], R4 ;  /* 0x00000004070075a7 */ /* 0x000e62000800017f */
[----:B------:R-:W-:-:S05]  /*7960*/  VIADD R0, R0, 0x1 ;  /* 0x0000000100007836 */ /* 0x000fca0000000000 */
[----:B------:R-:W-:-:S04]  /*7970*/  ISETP.NE.AND P1, PT, R0, 0x9, PT ;  /* 0x000000090000780c */ /* 0x000fc80003f25270 */
[----:B------:R-:W-:Y:S02]  /*7980*/  SEL R2, RZ, 0x1, P1 ;  /* 0x00000001ff027807 */ /* 0x000fe40000800000 */
[----:B------:R-:W-:Y:S02]  /*7990*/  SEL R0, R0, RZ, P1 ;  /* 0x000000ff00007207 */ /* 0x000fe40000800000 */
[----:B------:R-:W-:-:S03]  /*79a0*/  LOP3.LUT R9, R9, R2, RZ, 0x3c, !PT ;  /* 0x0000000209097212 */ /* 0x000fc600078e3cff */
[----:B0-----:R-:W-:Y:S01]  /*79b0*/  IMAD R6, R0, 0x8, R5 ;  /* 0x0000000800067824 */ /* 0x001fe200078e0205 */
[----:B------:R-:W-:Y:S01]  /*79c0*/  SHF.L.U32 R3, R9, 0x1f, RZ ;  /* 0x0000001f09037819 */ /* 0x000fe200000006ff */
[----:B-1----:R-:W-:Y:S06]  /*79d0*/  @!P0 BRA `(.L_x_187) ;  /* 0x0000000400a48947 */ /* 0x002fec0003800000 */
.L_x_205:
        /* <DEDUP_REMOVED lines=9> */
.L_x_206:
        /* <DEDUP_REMOVED lines=9> */
.L_x_207:
        /* <DEDUP_REMOVED lines=9> */
.L_x_208:
        /* <DEDUP_REMOVED lines=9> */
.L_x_209:
[----:B------:R-:W1:Y:S01]  /*7c20*/  SYNCS.PHASECHK.TRANS64.TRYWAIT P0, [R6+URZ], R3 ;  /* 0x00000003060075a7 */ /* 0x000e62000800017f */
[----:B------:R-:W-:-:S05]  /*7c30*/  VIADD R0, R0, 0x1 ;  /* 0x0000000100007836 */ /* 0x000fca0000000000 */
[----:B------:R-:W-:-:S04]  /*7c40*/  ISETP.NE.AND P1, PT, R0, 0x9, PT ;  /* 0x000000090000780c */ /* 0x000fc80003f25270 */
[----:B------:R-:W-:Y:S02]  /*7c50*/  SEL R2, RZ, 0x1, P1 ;  /* 0x00000001ff027807 */ /* 0x000fe40000800000 */
[----:B------:R-:W-:Y:S02]  /*7c60*/  SEL R0, R0, RZ, P1 ;  /* 0x000000ff00007207 */ /* 0x000fe40000800000 */
[----:B------:R-:W-:Y:S01]  /*7c70*/  LOP3.LUT R2, R9, R2, RZ, 0x3c, !PT ;  /* 0x0000000209027212 */ /* 0x000fe200078e3cff */
[----:B-1----:R-:W-:Y:S06]  /*7c80*/  @!P0 BRA `(.L_x_192) ;  /* 0x00000004005c8947 */ /* 0x002fec0003800000 */
.L_x_210:
[----:B------:R-:W-:Y:S01]  /*7c90*/  IMAD R5, R0, 0x8, R5 ;  /* 0x0000000800057824 */ /* 0x000fe200078e0205 */
[----:B------:R-:W-:-:S07]  /*7ca0*/  SHF.L.U32 R0, R2, 0x1f, RZ ;  /* 0x0000001f02007819 */ /* 0x000fce00000006ff */
.L_x_193:
[----:B---3--:R3:W4:Y:S02]  /*7cb0*/  SYNCS.PHASECHK.TRANS64.TRYWAIT P0, [R5+URZ], R0 ;  /* 0x00000000050075a7 */ /* 0x008724000800017f */
[----:B----4-:R-:W-:Y:S05]  /*7cc0*/  @!P0 NANOSLEEP.SYNCS 0x989680 ;  /* 0x009896800000895d */ /* 0x010fea0003900000 */
[----:B------:R-:W4:Y:S02]  /*7cd0*/  @!P0 SYNCS.PHASECHK.TRANS64 P0, [R5+URZ], R0 ;  /* 0x00000000050085a7 */ /* 0x000f24000800007f */
[----:B----4-:R-:W-:Y:S05]  /*7ce0*/  @!P0 BRA `(.L_x_193) ;  /* 0xfffffffc00f08947 */ /* 0x010fea000383ffff */
.L_x_183:
[----:B------:R-:W-:Y:S05]  /*7cf0*/  BSYNC B0 ;  /* 0x0000000000007941 */ /* 0x000fea0003800000 */
.L_x_182:
[----:B------:R-:W-:Y:S05]  /*7d00*/  EXIT ;  /* 0x000000000000794d */ /* 0x000fea0003800000 */
.L_x_20:
[----:B0-----:R-:W-:-:S04]  /*7d10*/  IMAD.U32 R3, RZ, RZ, UR43 ;  /* 0x0000002bff037e24 */ /* 0x001fc8000f8e00ff */
[----:B------:R0:W1:Y:S03]  /*7d20*/  SYNCS.PHASECHK.TRANS64.TRYWAIT P0, [R3+URZ+-0x8], R0 ;  /* 0xfffff800030075a7 */ /* 0x000066000800017f */
[----:B-1----:R-:W-:Y:S05]  /*7d30*/  @!P0 NANOSLEEP.SYNCS 0x989680 ;  /* 0x009896800000895d */ /* 0x002fea0003900000 */
[----:B------:R-:W1:Y:S02]  /*7d40*/  @!P0 SYNCS.PHASECHK.TRANS64 P0, [R3+URZ+-0x8], R0 ;  /* 0xfffff800030085a7 */ /* 0x000e64000800007f */
[----:B-1----:R-:W-:Y:S05]  /*7d50*/  @!P0 BRA `(.L_x_20) ;  /* 0xfffffffc00ec8947 */ /* 0x002fea000383ffff */
[----:B------:R-:W-:Y:S05]  /*7d60*/  BRA `(.L_x_194) ;  /* 0xffffff9800a87947 */ /* 0x000fea000383ffff */
.L_x_25:
[----:B-1----:R1:W2:Y:S02]  /*7d70*/  SYNCS.PHASECHK.TRANS64.TRYWAIT P1, [R3+URZ], R0 ;  /* 0x00000000030075a7 */ /* 0x0022a4000802017f */
[----:B--2---:R-:W-:Y:S05]  /*7d80*/  @!P1 NANOSLEEP.SYNCS 0x989680 ;  /* 0x009896800000995d */ /* 0x004fea0003900000 */
[----:B------:R-:W2:Y:S02]  /*7d90*/  @!P1 SYNCS.PHASECHK.TRANS64 P1, [R3+URZ], R0 ;  /* 0x00000000030095a7 */ /* 0x000ea4000802007f */
[----:B--2---:R-:W-:Y:S05]  /*7da0*/  @!P1 BRA `(.L_x_25) ;  /* 0xfffffffc00f09947 */ /* 0x004fea000383ffff */
[----:B------:R-:W-:Y:S05]  /*7db0*/  BRA `(.L_x_24) ;  /* 0xffffff9c001c7947 */ /* 0x000fea000383ffff */
.L_x_30:
[----:B-1----:R-:W-:-:S04]  /*7dc0*/  IMAD.U32 R5, RZ, RZ, UR4 ;  /* 0x00000004ff057e24 */ /* 0x002fc8000f8e00ff */
[----:B------:R1:W2:Y:S03]  /*7dd0*/  SYNCS.PHASECHK.TRANS64.TRYWAIT P1, [R5+URZ], R4 ;  /* 0x00000004050075a7 */ /* 0x0002a6000802017f */
[----:B--2---:R-:W-:Y:S05]  /*7de0*/  @!P1 NANOSLEEP.SYNCS 0x989680 ;  /* 0x009896800000995d */ /* 0x004fea0003900000 */
[----:B------:R-:W2:Y:S02]  /*7df0*/  @!P1 SYNCS.PHASECHK.TRANS64 P1, [R5+URZ], R4 ;  /* 0x00000004050095a7 */ /* 0x000ea4000802007f */
[----:B--2---:R-:W-:Y:S05]  /*7e00*/  @!P1 BRA `(.L_x_30) ;  /* 0xfffffffc00ec9947 */ /* 0x004fea000383ffff */
[----:B------:R-:W-:Y:S05]  /*7e10*/  BRA `(.L_x_29) ;  /* 0xffffff9c00ec7947 */ /* 0x000fea000383ffff */
.L_x_36:
[----:B0-----:R-:W-:-:S04]  /*7e20*/  IMAD.U32 R3, RZ, RZ, UR43 ;  /* 0x0000002bff037e24 */ /* 0x001fc8000f8e00ff */
[----:B------:R0:W1:Y:S03]  /*7e30*/  SYNCS.PHASECHK.TRANS64.TRYWAIT P0, [R3+URZ+0x8], R0 ;  /* 0x00000800030075a7 */ /* 0x000066000800017f */
[----:B-1----:R-:W-:Y:S05]  /*7e40*/  @!P0 NANOSLEEP.SYNCS 0x989680 ;  /* 0x009896800000895d */ /* 0x002fea0003900000 */
[----:B------:R-:W1:Y:S02]  /*7e50*/  @!P0 SYNCS.PHASECHK.TRANS64 P0, [R3+URZ+0x8], R0 ;  /* 0x00000800030085a7 */ /* 0x000e64000800007f */
[----:B-1----:R-:W-:Y:S05]  /*7e60*/  @!P0 BRA `(.L_x_36) ;  /* 0xfffffffc00ec8947 */ /* 0x002fea000383ffff */
[----:B------:R-:W-:Y:S05]  /*7e70*/  BRA `(.L_x_195) ;  /* 0xffffffa4002c7947 */ /* 0x000fea000383ffff */
.L_x_169:
[----:B------:R-:W-:Y:S01]  /*7e80*/  BSSY B1, `(.L_x_196) ;  /* 0x0000006000017945 */ /* 0x000fe20003800000 */
[----:B------:R-:W-:-:S07]  /*7e90*/  IMAD.MOV.U32 R15, RZ, RZ, -0x1 ;  /* 0xffffffffff0f7424 */ /* 0x000fce00078e00ff */
[----:B--2--5:R-:W-:Y:S05]  /*7ea0*/  WARPSYNC.COLLECTIVE R15, `(.L_x_197) ;  /* 0x000000000f0c7348 */ /* 0x024fea0003c00000 */
[----:B------:R-:W-:Y:S02]  /*7eb0*/  ELECT P6, UR62, PT ;  /* 0x00000000003e782f */ /* 0x000fe400038c0000 */
[----:B------:R-:W-:Y:S01]  /*7ec0*/  MOV R14, UR62 ;  /* 0x0000003e000e7c02 */ /* 0x000fe20008000f00 */
[----:B--2--5:R-:W-:Y:S10]  /*7ed0*/  ENDCOLLECTIVE ;  /* 0x000000000000791b */ /* 0x024ff40003800000 */
.L_x_197:
[----:B------:R-:W-:Y:S05]  /*7ee0*/  BSYNC B1 ;  /* 0x0000000000017941 */ /* 0x000fea0003800000 */
.L_x_196:
[----:B------:R-:W-:Y:S05]  /*7ef0*/  BRA `(.L_x_198) ;  /* 0xffffffec00447947 */ /* 0x000fea000383ffff */
.L_x_172:
[----:B0-----:R0:W1:Y:S02]  /*7f00*/  SYNCS.PHASECHK.TRANS64.TRYWAIT P1, [R14+URZ+0x48], R5 ;  /* 0x000048050e0075a7 */ /* 0x001064000802017f */
[----:B-1----:R-:W-:Y:S05]  /*7f10*/  @!P1 NANOSLEEP.SYNCS 0x989680 ;  /* 0x009896800000995d */ /* 0x002fea0003900000 */
[----:B------:R-:W1:Y:S02]  /*7f20*/  @!P1 SYNCS.PHASECHK.TRANS64 P1, [R14+URZ+0x48], R5 ;  /* 0x000048050e0095a7 */ /* 0x000e64000802007f */
[----:B-1----:R-:W-:Y:S05]  /*7f30*/  @!P1 BRA `(.L_x_172) ;  /* 0xfffffffc00f09947 */ /* 0x002fea000383ffff */
[----:B------:R-:W-:Y:S05]  /*7f40*/  BRA `(.L_x_199) ;  /* 0xffffffec00807947 */ /* 0x000fea000383ffff */
.L_x_181:
[----:B------:R-:W-:Y:S01]  /*7f50*/  BSSY B0, `(.L_x_200) ;  /* 0x0000006000007945 */ /* 0x000fe20003800000 */
[----:B------:R-:W-:-:S07]  /*7f60*/  IMAD.MOV.U32 R15, RZ, RZ, -0x1 ;  /* 0xffffffffff0f7424 */ /* 0x000fce00078e00ff */
[----:B--2--5:R-:W-:Y:S05]  /*7f70*/  WARPSYNC.COLLECTIVE R15, `(.L_x_201) ;  /* 0x000000000f0c7348 */ /* 0x024fea0003c00000 */
[----:B------:R-:W-:Y:S02]  /*7f80*/  ELECT P6, UR62, PT ;  /* 0x00000000003e782f */ /* 0x000fe400038c0000 */
[----:B------:R-:W-:Y:S01]  /*7f90*/  MOV R14, UR62 ;  /* 0x0000003e000e7c02 */ /* 0x000fe20008000f00 */
[----:B--2--5:R-:W-:Y:S10]  /*7fa0*/  ENDCOLLECTIVE ;  /* 0x000000000000791b */ /* 0x024ff40003800000 */
.L_x_201:
[----:B------:R-:W-:Y:S05]  /*7fb0*/  BSYNC B0 ;  /* 0x0000000000007941 */ /* 0x000fea0003800000 */
.L_x_200:
[----:B------:R-:W-:Y:S05]  /*7fc0*/  BRA `(.L_x_202) ;  /* 0xfffffff400e87947 */ /* 0x000fea000383ffff */
.L_x_185:
[----:B0-----:R0:W1:Y:S02]  /*7fd0*/  SYNCS.PHASECHK.TRANS64.TRYWAIT P0, [R7+URZ], R2 ;  /* 0x00000002070075a7 */ /* 0x001064000800017f */
[----:B-1----:R-:W-:Y:S05]  /*7fe0*/  @!P0 NANOSLEEP.SYNCS 0x989680 ;  /* 0x009896800000895d */ /* 0x002fea0003900000 */
[----:B------:R-:W1:Y:S02]  /*7ff0*/  @!P0 SYNCS.PHASECHK.TRANS64 P0, [R7+URZ], R2 ;  /* 0x00000002070085a7 */ /* 0x000e64000800007f */
[----:B-1----:R-:W-:Y:S05]  /*8000*/  @!P0 BRA `(.L_x_185) ;  /* 0xfffffffc00f08947 */ /* 0x002fea000383ffff */
[----:B------:R-:W-:Y:S05]  /*8010*/  BRA `(.L_x_203) ;  /* 0xfffffff800287947 */ /* 0x000fea000383ffff */
.L_x_186:
[----:B0-----:R0:W1:Y:S02]  /*8020*/  SYNCS.PHASECHK.TRANS64.TRYWAIT P0, [R6+URZ], R3 ;  /* 0x00000003060075a7 */ /* 0x001064000800017f */
[----:B-1----:R-:W-:Y:S05]  /*8030*/  @!P0 NANOSLEEP.SYNCS 0x989680 ;  /* 0x009896800000895d */ /* 0x002fea0003900000 */
[----:B------:R-:W1:Y:S02]  /*8040*/  @!P0 SYNCS.PHASECHK.TRANS64 P0, [R6+URZ], R3 ;  /* 0x00000003060085a7 */ /* 0x000e64000800007f */
[----:B-1----:R-:W-:Y:S05]  /*8050*/  @!P0 BRA `(.L_x_186) ;  /* 0xfffffffc00f08947 */ /* 0x002fea000383ffff */
[----:B------:R-:W-:Y:S05]  /*8060*/  BRA `(.L_x_204) ;  /* 0xfffffff800387947 */ /* 0x000fea000383ffff */
.L_x_187:
[----:B0-----:R0:W1:Y:S02]  /*8070*/  SYNCS.PHASECHK.TRANS64.TRYWAIT P0, [R7+URZ], R4 ;  /* 0x00000004070075a7 */ /* 0x001064000800017f */
[----:B-1----:R-:W-:Y:S05]  /*8080*/  @!P0 NANOSLEEP.SYNCS 0x989680 ;  /* 0x009896800000895d */ /* 0x002fea0003900000 */
[----:B------:R-:W1:Y:S02]  /*8090*/  @!P0 SYNCS.PHASECHK.TRANS64 P0, [R7+URZ], R4 ;  /* 0x00000004070085a7 */ /* 0x000e64000800007f */
[----:B-1----:R-:W-:Y:S05]  /*80a0*/  @!P0 BRA `(.L_x_187) ;  /* 0xfffffffc00f08947 */ /* 0x002fea000383ffff */
[----:B------:R-:W-:Y:S05]  /*80b0*/  BRA `(.L_x_205) ;  /* 0xfffffff800487947 */ /* 0x000fea000383ffff */
.L_x_188:
[----:B0-----:R0:W1:Y:S02]  /*80c0*/  SYNCS.PHASECHK.TRANS64.TRYWAIT P0, [R6+URZ], R3 ;  /* 0x00000003060075a7 */ /* 0x001064000800017f */
[----:B-1----:R-:W-:Y:S05]  /*80d0*/  @!P0 NANOSLEEP.SYNCS 0x989680 ;  /* 0x009896800000895d */ /* 0x002fea0003900000 */
[----:B------:R-:W1:Y:S02]  /*80e0*/  @!P0 SYNCS.PHASECHK.TRANS64 P0, [R6+URZ], R3 ;  /* 0x00000003060085a7 */ /* 0x000e64000800007f */
[----:B-1----:R-:W-:Y:S05]  /*80f0*/  @!P0 BRA `(.L_x_188) ;  /* 0xfffffffc00f08947 */ /* 0x002fea000383ffff */
[----:B------:R-:W-:Y:S05]  /*8100*/  BRA `(.L_x_206) ;  /* 0xfffffff800587947 */ /* 0x000fea000383ffff */
.L_x_189:
[----:B0-----:R0:W1:Y:S02]  /*8110*/  SYNCS.PHASECHK.TRANS64.TRYWAIT P0, [R7+URZ], R4 ;  /* 0x00000004070075a7 */ /* 0x001064000800017f */
[----:B-1----:R-:W-:Y:S05]  /*8120*/  @!P0 NANOSLEEP.SYNCS 0x989680 ;  /* 0x009896800000895d */ /* 0x002fea0003900000 */
[----:B------:R-:W1:Y:S02]  /*8130*/  @!P0 SYNCS.PHASECHK.TRANS64 P0, [R7+URZ], R4 ;  /* 0x00000004070085a7 */ /* 0x000e64000800007f */
[----:B-1----:R-:W-:Y:S05]  /*8140*/  @!P0 BRA `(.L_x_189) ;  /* 0xfffffffc00f08947 */ /* 0x002fea000383ffff */
[----:B------:R-:W-:Y:S05]  /*8150*/  BRA `(.L_x_207) ;  /* 0xfffffff800687947 */ /* 0x000fea000383ffff */
.L_x_190:
[----:B0-----:R0:W1:Y:S02]  /*8160*/  SYNCS.PHASECHK.TRANS64.TRYWAIT P0, [R6+URZ], R3 ;  /* 0x00000003060075a7 */ /* 0x001064000800017f */
[----:B-1----:R-:W-:Y:S05]  /*8170*/  @!P0 NANOSLEEP.SYNCS 0x989680 ;  /* 0x009896800000895d */ /* 0x002fea0003900000 */
[----:B------:R-:W1:Y:S02]  /*8180*/  @!P0 SYNCS.PHASECHK.TRANS64 P0, [R6+URZ], R3 ;  /* 0x00000003060085a7 */ /* 0x000e64000800007f */
[----:B-1----:R-:W-:Y:S05]  /*8190*/  @!P0 BRA `(.L_x_190) ;  /* 0xfffffffc00f08947 */ /* 0x002fea000383ffff */
[----:B------:R-:W-:Y:S05]  /*81a0*/  BRA `(.L_x_208) ;  /* 0xfffffff800787947 */ /* 0x000fea000383ffff */
.L_x_191:
[----:B0-----:R0:W1:Y:S02]  /*81b0*/  SYNCS.PHASECHK.TRANS64.TRYWAIT P0, [R7+URZ], R4 ;  /* 0x00000004070075a7 */ /* 0x001064000800017f */
[----:B-1----:R-:W-:Y:S05]  /*81c0*/  @!P0 NANOSLEEP.SYNCS 0x989680 ;  /* 0x009896800000895d */ /* 0x002fea0003900000 */
[----:B------:R-:W1:Y:S02]  /*81d0*/  @!P0 SYNCS.PHASECHK.TRANS64 P0, [R7+URZ], R4 ;  /* 0x00000004070085a7 */ /* 0x000e64000800007f */
[----:B-1----:R-:W-:Y:S05]  /*81e0*/  @!P0 BRA `(.L_x_191) ;  /* 0xfffffffc00f08947 */ /* 0x002fea000383ffff */
[----:B------:R-:W-:Y:S05]  /*81f0*/  BRA `(.L_x_209) ;  /* 0xfffffff800887947 */ /* 0x000fea000383ffff */
.L_x_192:
[----:B-1----:R1:W3:Y:S02]  /*8200*/  SYNCS.PHASECHK.TRANS64.TRYWAIT P0, [R6+URZ], R3 ;  /* 0x00000003060075a7 */ /* 0x0022e4000800017f */
[----:B---3--:R-:W-:Y:S05]  /*8210*/  @!P0 NANOSLEEP.SYNCS 0x989680 ;  /* 0x009896800000895d */ /* 0x008fea0003900000 */
[----:B------:R-:W3:Y:S02]  /*8220*/  @!P0 SYNCS.PHASECHK.TRANS64 P0, [R6+URZ], R3 ;  /* 0x00000003060085a7 */ /* 0x000ee4000800007f */
[----:B---3--:R-:W-:Y:S05]  /*8230*/  @!P0 BRA `(.L_x_192) ;  /* 0xfffffffc00f08947 */ /* 0x008fea000383ffff */
[----:B------:R-:W-:Y:S05]  /*8240*/  BRA `(.L_x_210) ;  /* 0xfffffff800907947 */ /* 0x000fea000383ffff */
.L_x_211:
[----:B------:R-:W-:-:S00]  /*8250*/  BRA `(.L_x_211) ;  /* 0xfffffffc00fc7947 */ /* 0x000fc0000383ffff */
[----:B------:R-:W-:-:S00]  /*8260*/  NOP ;  /* 0x0000000000007918 */ /* 0x000fc00000000000 */
        /* <DEDUP_REMOVED lines=9> */
.L_x_212:


//--------------------- .nv.global.init           --------------------------
	.section	.nv.global.init,"aw",@progbits
.nv.global.init:
	.type		$str$22,@object
	.size		$str$22,($str$23 - $str$22)
$str$22:
        /*0000*/ 	.byte	0x6b, 0x5f, 0x74, 0x69, 0x6c, 0x65, 0x5f, 0x63, 0x6f, 0x75, 0x6e, 0x74, 0x20, 0x3e, 0x3d, 0x20
        /*0010*/ 	.byte	0x31, 0x00
	.type		$str$23,@object
	.size		$str$23,(__unnamed_1 - $str$23)
$str$23:
        /*0012*/ 	.byte	0x2f, 0x74, 0x6d, 0x70, 0x2f, 0x63, 0x75, 0x74, 0x6c, 0x61, 0x73, 0x73, 0x5f, 0x73, 0x77, 0x65
        /*0022*/ 	.byte	0x65, 0x70, 0x5f, 0x73, 0x72, 0x63, 0x2f, 0x69, 0x6e, 0x63, 0x6c, 0x75, 0x64, 0x65, 0x2f, 0x63
        /*0032*/ 	.byte	0x75, 0x74, 0x6c, 0x61, 0x73, 0x73, 0x2f, 0x67, 0x65, 0x6d, 0x6d, 0x2f, 0x63, 0x6f, 0x6c, 0x6c
        /*0042*/ 	.byte	0x65, 0x63, 0x74, 0x69, 0x76, 0x65, 0x2f, 0x73, 0x6d, 0x39, 0x30, 0x5f, 0x6d, 0x6d, 0x61, 0x5f
        /*0052*/ 	.byte	0x74, 0x6d, 0x61, 0x5f, 0x67, 0x6d, 0x6d, 0x61, 0x5f, 0x73, 0x73, 0x5f, 0x77, 0x61, 0x72, 0x70
        /*0062*/ 	.byte	0x73, 0x70, 0x65, 0x63, 0x69, 0x61, 0x6c, 0x69, 0x7a, 0x65, 0x64, 0x2e, 0x68, 0x70, 0x70, 0x00
	.type		__unnamed_1,@object
	.size		__unnamed_1,(.L_0 - __unnamed_1)
__unnamed_1:
        /*0072*/ 	.byte	0x76, 0x6f, 0x69, 0x64, 0x20, 0x63, 0x75, 0x74, 0x6c, 0x61, 0x73, 0x73, 0x3a, 0x3a, 0x67, 0x65
        /* <DEDUP_REMOVED lines=180> */
        /*0bc2*/ 	.byte	0x3a, 0x69, 0x64, 0x65, 0x6e, 0x74, 0x69, 0x74, 0x79, 0x5d, 0x00
.L_0:


//--------------------- .nv.shared._ZN7cutlass13device_kernelINS_4gemm6kernel13GemmUniversalIN4cute5tupleIJiiiiEEENS1_10collective13CollectiveMmaINS1_34MainloopSm90TmaGmmaWarpSpecializedILi9ENS5_IJNS4_1CILi1EEENSA_ILi2EEESB_EEENS1_32KernelTmaWarpSpecializedPingpongEEENS5_IJNSA_ILi64EEENSA_ILi128EEESG_EEENS_10bfloat16_tENS5_IJlSB_lEEESJ_SK_NS4_8TiledMMAINS4_8MMA_AtomIJNS4_4SM904GMMA28MMA_64x128x16_F32BF16BF16_SSILNSO_5MajorE0ELSQ_0ELNSO_7ScaleInE1ELSR_1EEEEEENS4_6LayoutINS5_IJSB_SB_SB_EEENS5_IJNSA_ILi0EEESW_SW_EEEEENS5_IJNS4_10UnderscoreESZ_SZ_EEEEENS4_23SM90_TMA_LOAD_MULTICASTENS4_14ComposedLayoutINS4_7SwizzleILi3ELi4ELi3EEENS4_18smem_ptr_flag_bitsILi16EEENSU_INS5_IJNSA_ILi8EEESG_EEENS5_IJSG_SB_EEEEEEEvNS4_8identityENS4_13SM90_TMA_LOADES1C_vS1D_EENS_8epilogue10collective6detail29Sm90TmaWarpSpecializedAdapterINS1H_15DefaultEpilogueISJ_SK_SK_NS1G_6thread17LinearCombinationISJ_Li1EffLNS1L_9ScaleType4KindE0ELNS_15FloatRoundStyleE2ESJ_EENS1_15EpilogueDefaultEEEEEvvEEEEvNT_6ParamsE --------------------------
	.section	.nv.shared._ZN7cutlass13device_kernelINS_4gemm6kernel13GemmUniversalIN4cute5tupleIJiiiiEEENS1_10collective13CollectiveMmaINS1_34MainloopSm90TmaGmmaWarpSpecializedILi9ENS5_IJNS4_1CILi1EEENSA_ILi2EEESB_EEENS1_32KernelTmaWarpSpecializedPingpongEEENS5_IJNSA_ILi64EEENSA_ILi128EEESG_EEENS_10bfloat16_tENS5_IJlSB_lEEESJ_SK_NS4_8TiledMMAINS4_8MMA_AtomIJNS4_4SM904GMMA28MMA_64x128x16_F32BF16BF16_SSILNSO_5MajorE0ELSQ_0ELNSO_7ScaleInE1ELSR_1EEEEEENS4_6LayoutINS5_IJSB_SB_SB_EEENS5_IJNSA_ILi0EEESW_SW_EEEEENS5_IJNS4_10UnderscoreESZ_SZ_EEEEENS4_23SM90_TMA_LOAD_MULTICASTENS4_14ComposedLayoutINS4_7SwizzleILi3ELi4ELi3EEENS4_18smem_ptr_flag_bitsILi16EEENSU_INS5_IJNSA_ILi8EEESG_EEENS5_IJSG_SB_EEEEEEEvNS4_8identityENS4_13SM90_TMA_LOADES1C_vS1D_EENS_8epilogue10collective6detail29Sm90TmaWarpSpecializedAdapterINS1H_15DefaultEpilogueISJ_SK_SK_NS1G_6thread17LinearCombinationISJ_Li1EffLNS1L_9ScaleType4KindE0ELNS_15FloatRoundStyleE2ESJ_EENS1_15EpilogueDefaultEEEEEvvEEEEvNT_6ParamsE,"aw",@nobits
	.sectionflags	@""
	.align	16
	.zero		1024


//--------------------- .nv.shared.reserved.0     --------------------------
	.section	.nv.shared.reserved.0,"aw",@nobits
	.weak		__nv_reservedSMEM_offset_0_alias
	.size		__nv_reservedSMEM_offset_0_alias, 0, 0
	.other		__nv_reservedSMEM_offset_0_alias,@"STO_CUDA_RESERVED_SHARED STV_DEFAULT"
__nv_reservedSMEM_offset_0_alias:
	.zero		0


//--------------------- .nv.global                --------------------------
	.section	.nv.global,"aw",@nobits
.nv.global:
	.type		_ZN39_INTERNAL_ea84ff70_4_k_cu_70353e18_26734cute1_E,@object
	.size		_ZN39_INTERNAL_ea84ff70_4_k_cu_70353e18_26734cute1_E,(_ZN39_INTERNAL_ea84ff70_4_k_cu_70353e18_26734cuda3std3__45__cpo6cbeginE - _ZN39_INTERNAL_ea84ff70_4_k_cu_70353e18_26734cute1_E)
_ZN39_INTERNAL_ea84ff70_4_k_cu_70353e18_26734cute1_E:
	.zero		1
	.type		_ZN39_INTERNAL_ea84ff70_4_k_cu_70353e18_26734cuda3std3__45__cpo6cbeginE,@object
	.size		_ZN39_INTERNAL_ea84ff70_4_k_cu_70353e18_26734cuda3std3__45__cpo6cbeginE,(_ZN39_INTERNAL_ea84ff70_4_k_cu_70353e18_26734cuda3std3__48in_placeE - _ZN39_INTERNAL_ea84ff70_4_k_cu_70353e18_26734cuda3std3__45__cpo6cbeginE)
_ZN39_INTERNAL_ea84ff70_4_k_cu_70353e18_26734cuda3std3__45__cpo6cbeginE:
	.zero		1
	.type		_ZN39_INTERNAL_ea84ff70_4_k_cu_70353e18_26734cuda3std3__48in_placeE,@object
	.size		_ZN39_INTERNAL_ea84ff70_4_k_cu_70353e18_26734cuda3std3__48in_placeE,(_ZN39_INTERNAL_ea84ff70_4_k_cu_70353e18_26734cuda3std6ranges3__45__cpo9iter_moveE - _ZN39_INTERNAL_ea84ff70_4_k_cu_70353e18_26734cuda3std3__48in_placeE)
_ZN39_INTERNAL_ea84ff70_4_k_cu_70353e18_26734cuda3std3__48in_placeE:
	.zero		1
	.type		_ZN39_INTERNAL_ea84ff70_4_k_cu_70353e18_26734cuda3std6ranges3__45__cpo9iter_moveE,@object
	.size		_ZN39_INTERNAL_ea84ff70_4_k_cu_70353e18_26734cuda3std6ranges3__45__cpo9iter_moveE,(_ZN39_INTERNAL_ea84ff70_4_k_cu_70353e18_26734cuda3std3__45__cpo5beginE - _ZN39_INTERNAL_ea84ff70_4_k_cu_70353e18_26734cuda3std6ranges3__45__cpo9iter_moveE)
_ZN39_INTERNAL_ea84ff70_4_k_cu_70353e18_26734cuda3std6ranges3__45__cpo9iter_moveE:
	.zero		1
	.type		_ZN39_INTERNAL_ea84ff70_4_k_cu_70353e18_26734cuda3std3__45__cpo5beginE,@object
	.size		_ZN39_INTERNAL_ea84ff70_4_k_cu_70353e18_26734cuda3std3__45__cpo5beginE,(_ZN39_INTERNAL_ea84ff70_4_k_cu_70353e18_26734cuda3std3__441_GLOBAL__N__ea84ff70_4_k_cu_70353e18_26736ignoreE - _ZN39_INTERNAL_ea84ff70_4_k_cu_70353e18_26734cuda3std3__45__cpo5beginE)
_ZN39_INTERNAL_ea84ff70_4_k_cu_70353e18_26734cuda3std3__45__cpo5beginE:
	.zero		1
	.type		_ZN39_INTERNAL_ea84ff70_4_k_cu_70353e18_26734cuda3std3__441_GLOBAL__N__ea84ff70_4_k_cu_70353e18_26736ignoreE,@object
	.size		_ZN39_INTERNAL_ea84ff70_4_k_cu_70353e18_26734cuda3std3__441_GLOBAL__N__ea84ff70_4_k_cu_70353e18_26736ignoreE,(_ZN39_INTERNAL_ea84ff70_4_k_cu_70353e18_26734cute7productE - _ZN39_INTERNAL_ea84ff70_4_k_cu_70353e18_26734cuda3std3__441_GLOBAL__N__ea84ff70_4_k_cu_70353e18_26736ignoreE)
_ZN39_INTERNAL_ea84ff70_4_k_cu_70353e18_26734cuda3std3__441_GLOBAL__N__ea84ff70_4_k_cu_70353e18_26736ignoreE:
	.zero		1
	.type		_ZN39_INTERNAL_ea84ff70_4_k_cu_70353e18_26734cute7productE,@object
	.size		_ZN39_INTERNAL_ea84ff70_4_k_cu_70353e18_26734cute7productE,(_ZN39_INTERNAL_ea84ff70_4_k_cu_70353e18_26734cuda3std3__45__cpo3endE - _ZN39_INTERNAL_ea84ff70_4_k_cu_70353e18_26734cute7productE)
_ZN39_INTERNAL_ea84ff70_4_k_cu_70353e18_26734cute7productE:
	.zero		1
	.type		_ZN39_INTERNAL_ea84ff70_4_k_cu_70353e18_26734cuda3std3__45__cpo3endE,@object
	.size		_ZN39_INTERNAL_ea84ff70_4_k_cu_70353e18_26734cuda3std3__45__cpo3endE,(_ZN39_INTERNAL_ea84ff70_4_k_cu_70353e18_26734cuda3std3__419piecewise_constructE - _ZN39_INTERNAL_ea84ff70_4_k_cu_70353e18_26734cuda3std3__45__cpo3endE)
_ZN39_INTERNAL_ea84ff70_4_k_cu_70353e18_26734cuda3std3__45__cpo3endE:
	.zero		1
	.type		_ZN39_INTERNAL_ea84ff70_4_k_cu_70353e18_26734cuda3std3__419piecewise_constructE,@object
	.size		_ZN39_INTERNAL_ea84ff70_4_k_cu_70353e18_26734cuda3std3__419piecewise_constructE,(_ZN39_INTERNAL_ea84ff70_4_k_cu_70353e18_26734cuda3std3__45__cpo4cendE - _ZN39_INTERNAL_ea84ff70_4_k_cu_70353e18_26734cuda3std3__419piecewise_constructE)
_ZN39_INTERNAL_ea84ff70_4_k_cu_70353e18_26734cuda3std3__419piecewise_constructE:
	.zero		1
	.type		_ZN39_INTERNAL_ea84ff70_4_k_cu_70353e18_26734cuda3std3__45__cpo4cendE,@object
	.size		_ZN39_INTERNAL_ea84ff70_4_k_cu_70353e18_26734cuda3std3__45__cpo4cendE,(_ZN39_INTERNAL_ea84ff70_4_k_cu_70353e18_26734cuda3std6ranges3__45__cpo4swapE - _ZN39_INTERNAL_ea84ff70_4_k_cu_70353e18_26734cuda3std3__45__cpo4cendE)
_ZN39_INTERNAL_ea84ff70_4_k_cu_70353e18_26734cuda3std3__45__cpo4cendE:
	.zero		1
	.type		_ZN39_INTERNAL_ea84ff70_4_k_cu_70353e18_26734cuda3std6ranges3__45__cpo4swapE,@object
	.size		_ZN39_INTERNAL_ea84ff70_4_k_cu_70353e18_26734cuda3std6ranges3__45__cpo4swapE,(.L_8 - _ZN39_INTERNAL_ea84ff70_4_k_cu_70353e18_26734cuda3std6ranges3__45__cpo4swapE)
_ZN39_INTERNAL_ea84ff70_4_k_cu_70353e18_26734cuda3std6ranges3__45__cpo4swapE:
	.zero		1
.L_8:


//--------------------- .nv.constant0._ZN7cutlass13device_kernelINS_4gemm6kernel13GemmUniversalIN4cute5tupleIJiiiiEEENS1_10collective13CollectiveMmaINS1_34MainloopSm90TmaGmmaWarpSpecializedILi9ENS5_IJNS4_1CILi1EEENSA_ILi2EEESB_EEENS1_32KernelTmaWarpSpecializedPingpongEEENS5_IJNSA_ILi64EEENSA_ILi128EEESG_EEENS_10bfloat16_tENS5_IJlSB_lEEESJ_SK_NS4_8TiledMMAINS4_8MMA_AtomIJNS4_4SM904GMMA28MMA_64x128x16_F32BF16BF16_SSILNSO_5MajorE0ELSQ_0ELNSO_7ScaleInE1ELSR_1EEEEEENS4_6LayoutINS5_IJSB_SB_SB_EEENS5_IJNSA_ILi0EEESW_SW_EEEEENS5_IJNS4_10UnderscoreESZ_SZ_EEEEENS4_23SM90_TMA_LOAD_MULTICASTENS4_14ComposedLayoutINS4_7SwizzleILi3ELi4ELi3EEENS4_18smem_ptr_flag_bitsILi16EEENSU_INS5_IJNSA_ILi8EEESG_EEENS5_IJSG_SB_EEEEEEEvNS4_8identityENS4_13SM90_TMA_LOADES1C_vS1D_EENS_8epilogue10collective6detail29Sm90TmaWarpSpecializedAdapterINS1H_15DefaultEpilogueISJ_SK_SK_NS1G_6thread17LinearCombinationISJ_Li1EffLNS1L_9ScaleType4KindE0ELNS_15FloatRoundStyleE2ESJ_EENS1_15EpilogueDefaultEEEEEvvEEEEvNT_6ParamsE --------------------------
	.section	.nv.constant0._ZN7cutlass13device_kernelINS_4gemm6kernel13GemmUniversalIN4cute5tupleIJiiiiEEENS1_10collective13CollectiveMmaINS1_34MainloopSm90TmaGmmaWarpSpecializedILi9ENS5_IJNS4_1CILi1EEENSA_ILi2EEESB_EEENS1_32KernelTmaWarpSpecializedPingpongEEENS5_IJNSA_ILi64EEENSA_ILi128EEESG_EEENS_10bfloat16_tENS5_IJlSB_lEEESJ_SK_NS4_8TiledMMAINS4_8MMA_AtomIJNS4_4SM904GMMA28MMA_64x128x16_F32BF16BF16_SSILNSO_5MajorE0ELSQ_0ELNSO_7ScaleInE1ELSR_1EEEEEENS4_6LayoutINS5_IJSB_SB_SB_EEENS5_IJNSA_ILi0EEESW_SW_EEEEENS5_IJNS4_10UnderscoreESZ_SZ_EEEEENS4_23SM90_TMA_LOAD_MULTICASTENS4_14ComposedLayoutINS4_7SwizzleILi3ELi4ELi3EEENS4_18smem_ptr_flag_bitsILi16EEENSU_INS5_IJNSA_ILi8EEESG_EEENS5_IJSG_SB_EEEEEEEvNS4_8identityENS4_13SM90_TMA_LOADES1C_vS1D_EENS_8epilogue10collective6detail29Sm90TmaWarpSpecializedAdapterINS1H_15DefaultEpilogueISJ_SK_SK_NS1G_6thread17LinearCombinationISJ_Li1EffLNS1L_9ScaleType4KindE0ELNS_15FloatRoundStyleE2ESJ_EENS1_15EpilogueDefaultEEEEEvvEEEEvNT_6ParamsE,"a",@progbits
	.sectionflags	@""
	.align	4
.nv.constant0._ZN7cutlass13device_kernelINS_4gemm6kernel13GemmUniversalIN4cute5tupleIJiiiiEEENS1_10collective13CollectiveMmaINS1_34MainloopSm90TmaGmmaWarpSpecializedILi9ENS5_IJNS4_1CILi1EEENSA_ILi2EEESB_EEENS1_32KernelTmaWarpSpecializedPingpongEEENS5_IJNSA_ILi64EEENSA_ILi128EEESG_EEENS_10bfloat16_tENS5_IJlSB_lEEESJ_SK_NS4_8TiledMMAINS4_8MMA_AtomIJNS4_4SM904GMMA28MMA_64x128x16_F32BF16BF16_SSILNSO_5MajorE0ELSQ_0ELNSO_7ScaleInE1ELSR_1EEEEEENS4_6LayoutINS5_IJSB_SB_SB_EEENS5_IJNSA_ILi0EEESW_SW_EEEEENS5_IJNS4_10UnderscoreESZ_SZ_EEEEENS4_23SM90_TMA_LOAD_MULTICASTENS4_14ComposedLayoutINS4_7SwizzleILi3ELi4ELi3EEENS4_18smem_ptr_flag_bitsILi16EEENSU_INS5_IJNSA_ILi8EEESG_EEENS5_IJSG_SB_EEEEEEEvNS4_8identityENS4_13SM90_TMA_LOADES1C_vS1D_EENS_8epilogue10collective6detail29Sm90TmaWarpSpecializedAdapterINS1H_15DefaultEpilogueISJ_SK_SK_NS1G_6thread17LinearCombinationISJ_Li1EffLNS1L_9ScaleType4KindE0ELNS_15FloatRoundStyleE2ESJ_EENS1_15EpilogueDefaultEEEEEvvEEEEvNT_6ParamsE:
	.zero		1664


//--------------------- SYMBOLS --------------------------

	.type		.nv.reservedSmem.offset0,@object
	.size		.nv.reservedSmem.offset0,0x4
	.type		__assertfail,@function
